//
// Generated by NVIDIA NVVM Compiler
//
// Compiler Build ID: CL-36424714
// Cuda compilation tools, release 13.0, V13.0.88
// Based on NVVM 20.0.0
//

.version 9.0
.target sm_100
.address_size 64

	// .globl	_Z14cuda_forward_1PfS_S_S_

.visible .entry _Z14cuda_forward_1PfS_S_S_(
	.param .u64 .ptr .align 1 _Z14cuda_forward_1PfS_S_S__param_0,
	.param .u64 .ptr .align 1 _Z14cuda_forward_1PfS_S_S__param_1,
	.param .u64 .ptr .align 1 _Z14cuda_forward_1PfS_S_S__param_2,
	.param .u64 .ptr .align 1 _Z14cuda_forward_1PfS_S_S__param_3
)
{
	.reg .pred 	%p<2>;
	.reg .b32 	%r<8>;
	.reg .b32 	%f<94>;
	.reg .b64 	%rd<14>;

	ld.param.u64 	%rd1, [_Z14cuda_forward_1PfS_S_S__param_0];
	ld.param.u64 	%rd2, [_Z14cuda_forward_1PfS_S_S__param_1];
	ld.param.u64 	%rd3, [_Z14cuda_forward_1PfS_S_S__param_2];
	ld.param.u64 	%rd4, [_Z14cuda_forward_1PfS_S_S__param_3];
	mov.u32 	%r2, %ctaid.x;
	mov.u32 	%r3, %ntid.x;
	mov.u32 	%r4, %tid.x;
	mad.lo.s32 	%r1, %r2, %r3, %r4;
	setp.gt.s32 	%p1, %r1, 9;
	@%p1 bra 	$L__BB0_2;
	cvta.to.global.u64 	%rd5, %rd4;
	cvta.to.global.u64 	%rd6, %rd3;
	cvta.to.global.u64 	%rd7, %rd1;
	cvta.to.global.u64 	%rd8, %rd2;
	mul.lo.s32 	%r5, %r1, 26;
	ld.global.f32 	%f1, [%rd7];
	mul.wide.s32 	%rd9, %r5, 4;
	add.s64 	%rd10, %rd8, %rd9;
	ld.global.f32 	%f2, [%rd10];
	fma.rn.f32 	%f3, %f1, %f2, 0f00000000;
	ld.global.f32 	%f4, [%rd7+4];
	ld.global.f32 	%f5, [%rd10+4];
	fma.rn.f32 	%f6, %f4, %f5, %f3;
	ld.global.f32 	%f7, [%rd7+8];
	ld.global.f32 	%f8, [%rd10+8];
	fma.rn.f32 	%f9, %f7, %f8, %f6;
	ld.global.f32 	%f10, [%rd7+12];
	ld.global.f32 	%f11, [%rd10+12];
	fma.rn.f32 	%f12, %f10, %f11, %f9;
	ld.global.f32 	%f13, [%rd7+16];
	ld.global.f32 	%f14, [%rd10+16];
	fma.rn.f32 	%f15, %f13, %f14, %f12;
	ld.global.f32 	%f16, [%rd7+20];
	ld.global.f32 	%f17, [%rd10+20];
	fma.rn.f32 	%f18, %f16, %f17, %f15;
	ld.global.f32 	%f19, [%rd7+24];
	ld.global.f32 	%f20, [%rd10+24];
	fma.rn.f32 	%f21, %f19, %f20, %f18;
	ld.global.f32 	%f22, [%rd7+28];
	ld.global.f32 	%f23, [%rd10+28];
	fma.rn.f32 	%f24, %f22, %f23, %f21;
	ld.global.f32 	%f25, [%rd7+32];
	ld.global.f32 	%f26, [%rd10+32];
	fma.rn.f32 	%f27, %f25, %f26, %f24;
	ld.global.f32 	%f28, [%rd7+36];
	ld.global.f32 	%f29, [%rd10+36];
	fma.rn.f32 	%f30, %f28, %f29, %f27;
	ld.global.f32 	%f31, [%rd7+40];
	ld.global.f32 	%f32, [%rd10+40];
	fma.rn.f32 	%f33, %f31, %f32, %f30;
	ld.global.f32 	%f34, [%rd7+44];
	ld.global.f32 	%f35, [%rd10+44];
	fma.rn.f32 	%f36, %f34, %f35, %f33;
	ld.global.f32 	%f37, [%rd7+48];
	ld.global.f32 	%f38, [%rd10+48];
	fma.rn.f32 	%f39, %f37, %f38, %f36;
	ld.global.f32 	%f40, [%rd7+52];
	ld.global.f32 	%f41, [%rd10+52];
	fma.rn.f32 	%f42, %f40, %f41, %f39;
	ld.global.f32 	%f43, [%rd7+56];
	ld.global.f32 	%f44, [%rd10+56];
	fma.rn.f32 	%f45, %f43, %f44, %f42;
	ld.global.f32 	%f46, [%rd7+60];
	ld.global.f32 	%f47, [%rd10+60];
	fma.rn.f32 	%f48, %f46, %f47, %f45;
	ld.global.f32 	%f49, [%rd7+64];
	ld.global.f32 	%f50, [%rd10+64];
	fma.rn.f32 	%f51, %f49, %f50, %f48;
	ld.global.f32 	%f52, [%rd7+68];
	ld.global.f32 	%f53, [%rd10+68];
	fma.rn.f32 	%f54, %f52, %f53, %f51;
	ld.global.f32 	%f55, [%rd7+72];
	ld.global.f32 	%f56, [%rd10+72];
	fma.rn.f32 	%f57, %f55, %f56, %f54;
	ld.global.f32 	%f58, [%rd7+76];
	ld.global.f32 	%f59, [%rd10+76];
	fma.rn.f32 	%f60, %f58, %f59, %f57;
	ld.global.f32 	%f61, [%rd7+80];
	ld.global.f32 	%f62, [%rd10+80];
	fma.rn.f32 	%f63, %f61, %f62, %f60;
	ld.global.f32 	%f64, [%rd7+84];
	ld.global.f32 	%f65, [%rd10+84];
	fma.rn.f32 	%f66, %f64, %f65, %f63;
	ld.global.f32 	%f67, [%rd7+88];
	ld.global.f32 	%f68, [%rd10+88];
	fma.rn.f32 	%f69, %f67, %f68, %f66;
	ld.global.f32 	%f70, [%rd7+92];
	ld.global.f32 	%f71, [%rd10+92];
	fma.rn.f32 	%f72, %f70, %f71, %f69;
	ld.global.f32 	%f73, [%rd7+96];
	ld.global.f32 	%f74, [%rd10+96];
	fma.rn.f32 	%f75, %f73, %f74, %f72;
	ld.global.f32 	%f76, [%rd7+100];
	ld.global.f32 	%f77, [%rd10+100];
	fma.rn.f32 	%f78, %f76, %f77, %f75;
	mul.wide.s32 	%rd11, %r1, 4;
	add.s64 	%rd12, %rd5, %rd11;
	ld.global.f32 	%f79, [%rd12];
	add.f32 	%f80, %f78, %f79;
	fma.rn.f32 	%f81, %f80, 0fBBBB989D, 0f3F000000;
	cvt.sat.f32.f32 	%f82, %f81;
	mov.f32 	%f83, 0f4B400001;
	mov.f32 	%f84, 0f437C0000;
	fma.rm.f32 	%f85, %f82, %f84, %f83;
	add.f32 	%f86, %f85, 0fCB40007F;
	neg.f32 	%f87, %f86;
	fma.rn.f32 	%f88, %f80, 0fBFB8AA3B, %f87;
	fma.rn.f32 	%f89, %f80, 0fB2A57060, %f88;
	mov.b32 	%r6, %f85;
	shl.b32 	%r7, %r6, 23;
	mov.b32 	%f90, %r7;
	ex2.approx.ftz.f32 	%f91, %f89;
	fma.rn.f32 	%f92, %f91, %f90, 0f3F800000;
	rcp.rn.f32 	%f93, %f92;
	add.s64 	%rd13, %rd6, %rd11;
	st.global.f32 	[%rd13], %f93;
$L__BB0_2:
	ret;

}
	// .globl	_Z14cuda_forward_2PfS_S_S_
.visible .entry _Z14cuda_forward_2PfS_S_S_(
	.param .u64 .ptr .align 1 _Z14cuda_forward_2PfS_S_S__param_0,
	.param .u64 .ptr .align 1 _Z14cuda_forward_2PfS_S_S__param_1,
	.param .u64 .ptr .align 1 _Z14cuda_forward_2PfS_S_S__param_2,
	.param .u64 .ptr .align 1 _Z14cuda_forward_2PfS_S_S__param_3
)
{
	.reg .pred 	%p<2>;
	.reg .b32 	%r<8>;
	.reg .b32 	%f<46>;
	.reg .b64 	%rd<14>;

	ld.param.u64 	%rd1, [_Z14cuda_forward_2PfS_S_S__param_0];
	ld.param.u64 	%rd2, [_Z14cuda_forward_2PfS_S_S__param_1];
	ld.param.u64 	%rd3, [_Z14cuda_forward_2PfS_S_S__param_2];
	ld.param.u64 	%rd4, [_Z14cuda_forward_2PfS_S_S__param_3];
	mov.u32 	%r2, %ctaid.x;
	mov.u32 	%r3, %ntid.x;
	mov.u32 	%r4, %tid.x;
	mad.lo.s32 	%r1, %r2, %r3, %r4;
	setp.gt.s32 	%p1, %r1, 0;
	@%p1 bra 	$L__BB1_2;
	cvta.to.global.u64 	%rd5, %rd4;
	cvta.to.global.u64 	%rd6, %rd3;
	cvta.to.global.u64 	%rd7, %rd2;
	cvta.to.global.u64 	%rd8, %rd1;
	mul.lo.s32 	%r5, %r1, 10;
	ld.global.f32 	%f1, [%rd7];
	mul.wide.s32 	%rd9, %r5, 4;
	add.s64 	%rd10, %rd8, %rd9;
	ld.global.f32 	%f2, [%rd10];
	fma.rn.f32 	%f3, %f1, %f2, 0f00000000;
	ld.global.f32 	%f4, [%rd7+4];
	ld.global.f32 	%f5, [%rd10+4];
	fma.rn.f32 	%f6, %f4, %f5, %f3;
	ld.global.f32 	%f7, [%rd7+8];
	ld.global.f32 	%f8, [%rd10+8];
	fma.rn.f32 	%f9, %f7, %f8, %f6;
	ld.global.f32 	%f10, [%rd7+12];
	ld.global.f32 	%f11, [%rd10+12];
	fma.rn.f32 	%f12, %f10, %f11, %f9;
	ld.global.f32 	%f13, [%rd7+16];
	ld.global.f32 	%f14, [%rd10+16];
	fma.rn.f32 	%f15, %f13, %f14, %f12;
	ld.global.f32 	%f16, [%rd7+20];
	ld.global.f32 	%f17, [%rd10+20];
	fma.rn.f32 	%f18, %f16, %f17, %f15;
	ld.global.f32 	%f19, [%rd7+24];
	ld.global.f32 	%f20, [%rd10+24];
	fma.rn.f32 	%f21, %f19, %f20, %f18;
	ld.global.f32 	%f22, [%rd7+28];
	ld.global.f32 	%f23, [%rd10+28];
	fma.rn.f32 	%f24, %f22, %f23, %f21;
	ld.global.f32 	%f25, [%rd7+32];
	ld.global.f32 	%f26, [%rd10+32];
	fma.rn.f32 	%f27, %f25, %f26, %f24;
	ld.global.f32 	%f28, [%rd7+36];
	ld.global.f32 	%f29, [%rd10+36];
	fma.rn.f32 	%f30, %f28, %f29, %f27;
	mul.wide.s32 	%rd11, %r1, 4;
	add.s64 	%rd12, %rd5, %rd11;
	ld.global.f32 	%f31, [%rd12];
	add.f32 	%f32, %f30, %f31;
	fma.rn.f32 	%f33, %f32, 0fBBBB989D, 0f3F000000;
	cvt.sat.f32.f32 	%f34, %f33;
	mov.f32 	%f35, 0f4B400001;
	mov.f32 	%f36, 0f437C0000;
	fma.rm.f32 	%f37, %f34, %f36, %f35;
	add.f32 	%f38, %f37, 0fCB40007F;
	neg.f32 	%f39, %f38;
	fma.rn.f32 	%f40, %f32, 0fBFB8AA3B, %f39;
	fma.rn.f32 	%f41, %f32, 0fB2A57060, %f40;
	mov.b32 	%r6, %f37;
	shl.b32 	%r7, %r6, 23;
	mov.b32 	%f42, %r7;
	ex2.approx.ftz.f32 	%f43, %f41;
	fma.rn.f32 	%f44, %f43, %f42, 0f3F800000;
	rcp.rn.f32 	%f45, %f44;
	add.s64 	%rd13, %rd6, %rd11;
	st.global.f32 	[%rd13], %f45;
$L__BB1_2:
	ret;

}
	// .globl	_Z17cuda_backprop_outPfS_S_
.visible .entry _Z17cuda_backprop_outPfS_S_(
	.param .u64 .ptr .align 1 _Z17cuda_backprop_outPfS_S__param_0,
	.param .u64 .ptr .align 1 _Z17cuda_backprop_outPfS_S__param_1,
	.param .u64 .ptr .align 1 _Z17cuda_backprop_outPfS_S__param_2
)
{
	.reg .pred 	%p<2>;
	.reg .b32 	%r<5>;
	.reg .b32 	%f<4>;
	.reg .b64 	%rd<11>;

	ld.param.u64 	%rd1, [_Z17cuda_backprop_outPfS_S__param_0];
	ld.param.u64 	%rd2, [_Z17cuda_backprop_outPfS_S__param_1];
	ld.param.u64 	%rd3, [_Z17cuda_backprop_outPfS_S__param_2];
	mov.u32 	%r2, %ctaid.x;
	mov.u32 	%r3, %ntid.x;
	mov.u32 	%r4, %tid.x;
	mad.lo.s32 	%r1, %r2, %r3, %r4;
	setp.gt.s32 	%p1, %r1, 0;
	@%p1 bra 	$L__BB2_2;
	cvta.to.global.u64 	%rd4, %rd2;
	cvta.to.global.u64 	%rd5, %rd3;
	cvta.to.global.u64 	%rd6, %rd1;
	mul.wide.s32 	%rd7, %r1, 4;
	add.s64 	%rd8, %rd4, %rd7;
	ld.global.f32 	%f1, [%rd8];
	add.s64 	%rd9, %rd5, %rd7;
	ld.global.f32 	%f2, [%rd9];
	sub.f32 	%f3, %f1, %f2;
	add.s64 	%rd10, %rd6, %rd7;
	st.global.f32 	[%rd10], %f3;
$L__BB2_2:
	ret;

}
	// .globl	_Z20cuda_backprop_hiddenPfS_S_S_
.visible .entry _Z20cuda_backprop_hiddenPfS_S_S_(
	.param .u64 .ptr .align 1 _Z20cuda_backprop_hiddenPfS_S_S__param_0,
	.param .u64 .ptr .align 1 _Z20cuda_backprop_hiddenPfS_S_S__param_1,
	.param .u64 .ptr .align 1 _Z20cuda_backprop_hiddenPfS_S_S__param_2,
	.param .u64 .ptr .align 1 _Z20cuda_backprop_hiddenPfS_S_S__param_3
)
{
	.reg .pred 	%p<2>;
	.reg .b32 	%r<5>;
	.reg .b32 	%f<9>;
	.reg .b64 	%rd<13>;

	ld.param.u64 	%rd1, [_Z20cuda_backprop_hiddenPfS_S_S__param_0];
	ld.param.u64 	%rd2, [_Z20cuda_backprop_hiddenPfS_S_S__param_1];
	ld.param.u64 	%rd3, [_Z20cuda_backprop_hiddenPfS_S_S__param_2];
	ld.param.u64 	%rd4, [_Z20cuda_backprop_hiddenPfS_S_S__param_3];
	mov.u32 	%r2, %ctaid.x;
	mov.u32 	%r3, %ntid.x;
	mov.u32 	%r4, %tid.x;
	mad.lo.s32 	%r1, %r2, %r3, %r4;
	setp.gt.s32 	%p1, %r1, 9;
	@%p1 bra 	$L__BB3_2;
	cvta.to.global.u64 	%rd5, %rd2;
	cvta.to.global.u64 	%rd6, %rd1;
	cvta.to.global.u64 	%rd7, %rd4;
	cvta.to.global.u64 	%rd8, %rd3;
	ld.global.f32 	%f1, [%rd7];
	mul.wide.s32 	%rd9, %r1, 4;
	add.s64 	%rd10, %rd8, %rd9;
	ld.global.f32 	%f2, [%rd10];
	fma.rn.f32 	%f3, %f1, %f2, 0f00000000;
	add.s64 	%rd11, %rd5, %rd9;
	ld.global.f32 	%f4, [%rd11];
	mov.f32 	%f5, 0f3F800000;
	sub.f32 	%f6, %f5, %f4;
	mul.f32 	%f7, %f4, %f6;
	mul.f32 	%f8, %f3, %f7;
	add.s64 	%rd12, %rd6, %rd9;
	st.global.f32 	[%rd12], %f8;
$L__BB3_2:
	ret;

}
	// .globl	_Z14update_weight2PfS_S_
.visible .entry _Z14update_weight2PfS_S_(
	.param .u64 .ptr .align 1 _Z14update_weight2PfS_S__param_0,
	.param .u64 .ptr .align 1 _Z14update_weight2PfS_S__param_1,
	.param .u64 .ptr .align 1 _Z14update_weight2PfS_S__param_2
)
{
	.reg .pred 	%p<2>;
	.reg .b32 	%r<6>;
	.reg .b32 	%f<51>;
	.reg .b64 	%rd<11>;
	.reg .b64 	%fd<41>;

	ld.param.u64 	%rd1, [_Z14update_weight2PfS_S__param_0];
	ld.param.u64 	%rd2, [_Z14update_weight2PfS_S__param_1];
	ld.param.u64 	%rd3, [_Z14update_weight2PfS_S__param_2];
	mov.u32 	%r2, %ctaid.x;
	mov.u32 	%r3, %ntid.x;
	mov.u32 	%r4, %tid.x;
	mad.lo.s32 	%r1, %r2, %r3, %r4;
	setp.gt.s32 	%p1, %r1, 0;
	@%p1 bra 	$L__BB4_2;
	cvta.to.global.u64 	%rd4, %rd2;
	cvta.to.global.u64 	%rd5, %rd1;
	cvta.to.global.u64 	%rd6, %rd3;
	mul.wide.s32 	%rd7, %r1, 4;
	add.s64 	%rd8, %rd6, %rd7;
	mul.lo.s32 	%r5, %r1, 10;
	ld.global.f32 	%f1, [%rd4];
	ld.global.f32 	%f2, [%rd8];
	mul.f32 	%f3, %f1, %f2;
	cvt.f64.f32 	%fd1, %f3;
	mul.f64 	%fd2, %fd1, 0d3FB999999999999A;
	mul.wide.s32 	%rd9, %r5, 4;
	add.s64 	%rd10, %rd5, %rd9;
	ld.global.f32 	%f4, [%rd10];
	cvt.f64.f32 	%fd3, %f4;
	sub.f64 	%fd4, %fd3, %fd2;
	cvt.rn.f32.f64 	%f5, %fd4;
	st.global.f32 	[%rd10], %f5;
	ld.global.f32 	%f6, [%rd4+4];
	ld.global.f32 	%f7, [%rd8];
	mul.f32 	%f8, %f6, %f7;
	cvt.f64.f32 	%fd5, %f8;
	mul.f64 	%fd6, %fd5, 0d3FB999999999999A;
	ld.global.f32 	%f9, [%rd10+4];
	cvt.f64.f32 	%fd7, %f9;
	sub.f64 	%fd8, %fd7, %fd6;
	cvt.rn.f32.f64 	%f10, %fd8;
	st.global.f32 	[%rd10+4], %f10;
	ld.global.f32 	%f11, [%rd4+8];
	ld.global.f32 	%f12, [%rd8];
	mul.f32 	%f13, %f11, %f12;
	cvt.f64.f32 	%fd9, %f13;
	mul.f64 	%fd10, %fd9, 0d3FB999999999999A;
	ld.global.f32 	%f14, [%rd10+8];
	cvt.f64.f32 	%fd11, %f14;
	sub.f64 	%fd12, %fd11, %fd10;
	cvt.rn.f32.f64 	%f15, %fd12;
	st.global.f32 	[%rd10+8], %f15;
	ld.global.f32 	%f16, [%rd4+12];
	ld.global.f32 	%f17, [%rd8];
	mul.f32 	%f18, %f16, %f17;
	cvt.f64.f32 	%fd13, %f18;
	mul.f64 	%fd14, %fd13, 0d3FB999999999999A;
	ld.global.f32 	%f19, [%rd10+12];
	cvt.f64.f32 	%fd15, %f19;
	sub.f64 	%fd16, %fd15, %fd14;
	cvt.rn.f32.f64 	%f20, %fd16;
	st.global.f32 	[%rd10+12], %f20;
	ld.global.f32 	%f21, [%rd4+16];
	ld.global.f32 	%f22, [%rd8];
	mul.f32 	%f23, %f21, %f22;
	cvt.f64.f32 	%fd17, %f23;
	mul.f64 	%fd18, %fd17, 0d3FB999999999999A;
	ld.global.f32 	%f24, [%rd10+16];
	cvt.f64.f32 	%fd19, %f24;
	sub.f64 	%fd20, %fd19, %fd18;
	cvt.rn.f32.f64 	%f25, %fd20;
	st.global.f32 	[%rd10+16], %f25;
	ld.global.f32 	%f26, [%rd4+20];
	ld.global.f32 	%f27, [%rd8];
	mul.f32 	%f28, %f26, %f27;
	cvt.f64.f32 	%fd21, %f28;
	mul.f64 	%fd22, %fd21, 0d3FB999999999999A;
	ld.global.f32 	%f29, [%rd10+20];
	cvt.f64.f32 	%fd23, %f29;
	sub.f64 	%fd24, %fd23, %fd22;
	cvt.rn.f32.f64 	%f30, %fd24;
	st.global.f32 	[%rd10+20], %f30;
	ld.global.f32 	%f31, [%rd4+24];
	ld.global.f32 	%f32, [%rd8];
	mul.f32 	%f33, %f31, %f32;
	cvt.f64.f32 	%fd25, %f33;
	mul.f64 	%fd26, %fd25, 0d3FB999999999999A;
	ld.global.f32 	%f34, [%rd10+24];
	cvt.f64.f32 	%fd27, %f34;
	sub.f64 	%fd28, %fd27, %fd26;
	cvt.rn.f32.f64 	%f35, %fd28;
	st.global.f32 	[%rd10+24], %f35;
	ld.global.f32 	%f36, [%rd4+28];
	ld.global.f32 	%f37, [%rd8];
	mul.f32 	%f38, %f36, %f37;
	cvt.f64.f32 	%fd29, %f38;
	mul.f64 	%fd30, %fd29, 0d3FB999999999999A;
	ld.global.f32 	%f39, [%rd10+28];
	cvt.f64.f32 	%fd31, %f39;
	sub.f64 	%fd32, %fd31, %fd30;
	cvt.rn.f32.f64 	%f40, %fd32;
	st.global.f32 	[%rd10+28], %f40;
	ld.global.f32 	%f41, [%rd4+32];
	ld.global.f32 	%f42, [%rd8];
	mul.f32 	%f43, %f41, %f42;
	cvt.f64.f32 	%fd33, %f43;
	mul.f64 	%fd34, %fd33, 0d3FB999999999999A;
	ld.global.f32 	%f44, [%rd10+32];
	cvt.f64.f32 	%fd35, %f44;
	sub.f64 	%fd36, %fd35, %fd34;
	cvt.rn.f32.f64 	%f45, %fd36;
	st.global.f32 	[%rd10+32], %f45;
	ld.global.f32 	%f46, [%rd4+36];
	ld.global.f32 	%f47, [%rd8];
	mul.f32 	%f48, %f46, %f47;
	cvt.f64.f32 	%fd37, %f48;
	mul.f64 	%fd38, %fd37, 0d3FB999999999999A;
	ld.global.f32 	%f49, [%rd10+36];
	cvt.f64.f32 	%fd39, %f49;
	sub.f64 	%fd40, %fd39, %fd38;
	cvt.rn.f32.f64 	%f50, %fd40;
	st.global.f32 	[%rd10+36], %f50;
$L__BB4_2:
	ret;

}
	// .globl	_Z14update_weight1PfS_S_
.visible .entry _Z14update_weight1PfS_S_(
	.param .u64 .ptr .align 1 _Z14update_weight1PfS_S__param_0,
	.param .u64 .ptr .align 1 _Z14update_weight1PfS_S__param_1,
	.param .u64 .ptr .align 1 _Z14update_weight1PfS_S__param_2
)
{
	.reg .pred 	%p<3>;
	.reg .b32 	%r<13>;
	.reg .b32 	%f<11>;
	.reg .b64 	%rd<16>;
	.reg .b64 	%fd<9>;

	ld.param.u64 	%rd6, [_Z14update_weight1PfS_S__param_0];
	ld.param.u64 	%rd7, [_Z14update_weight1PfS_S__param_1];
	ld.param.u64 	%rd8, [_Z14update_weight1PfS_S__param_2];
	mov.u32 	%r7, %ctaid.x;
	mov.u32 	%r8, %ntid.x;
	mov.u32 	%r9, %tid.x;
	mad.lo.s32 	%r1, %r7, %r8, %r9;
	setp.gt.s32 	%p1, %r1, 9;
	@%p1 bra 	$L__BB5_3;
	cvta.to.global.u64 	%rd9, %rd8;
	mul.wide.s32 	%rd10, %r1, 4;
	add.s64 	%rd1, %rd9, %rd10;
	mul.lo.s32 	%r11, %r1, 26;
	cvta.to.global.u64 	%rd11, %rd6;
	add.s64 	%rd2, %rd11, 4;
	cvta.to.global.u64 	%rd12, %rd7;
	add.s64 	%rd15, %rd12, 4;
	mov.b32 	%r12, 0;
$L__BB5_2:
	mul.wide.s32 	%rd13, %r11, 4;
	add.s64 	%rd14, %rd2, %rd13;
	ld.global.f32 	%f1, [%rd15+-4];
	ld.global.f32 	%f2, [%rd1];
	mul.f32 	%f3, %f1, %f2;
	cvt.f64.f32 	%fd1, %f3;
	mul.f64 	%fd2, %fd1, 0d3FB999999999999A;
	ld.global.f32 	%f4, [%rd14+-4];
	cvt.f64.f32 	%fd3, %f4;
	sub.f64 	%fd4, %fd3, %fd2;
	cvt.rn.f32.f64 	%f5, %fd4;
	st.global.f32 	[%rd14+-4], %f5;
	ld.global.f32 	%f6, [%rd15];
	ld.global.f32 	%f7, [%rd1];
	mul.f32 	%f8, %f6, %f7;
	cvt.f64.f32 	%fd5, %f8;
	mul.f64 	%fd6, %fd5, 0d3FB999999999999A;
	ld.global.f32 	%f9, [%rd14];
	cvt.f64.f32 	%fd7, %f9;
	sub.f64 	%fd8, %fd7, %fd6;
	cvt.rn.f32.f64 	%f10, %fd8;
	st.global.f32 	[%rd14], %f10;
	add.s32 	%r12, %r12, 2;
	add.s32 	%r11, %r11, 2;
	add.s64 	%rd15, %rd15, 8;
	setp.ne.s32 	%p2, %r12, 26;
	@%p2 bra 	$L__BB5_2;
$L__BB5_3:
	ret;

}


// ===== COMPILED SASS (sm_100) =====

	.target	sm_100

	.elftype	@"ET_EXEC"


//--------------------- .note.nv.tkinfo           --------------------------
	.section	.note.nv.tkinfo,"",@"SHT_NOTE"
	.sectionflags	@"SHF_NOTE_NV_TKINFO"
	.tkinfo
        /*0018*/ 	.word	0x00000002
        /*0030*/ 	.string	""
        /*0030*/ 	.string	"ptxas"
        /*0030*/ 	.string	"Cuda compilation tools, release 13.0, V13.0.88"
        /*0030*/ 	.string	"Build cuda_13.0.r13.0/compiler.36424714_0"
        /*0030*/ 	.string	"-arch sm_100 -m 64 "



//--------------------- .note.nv.cuinfo           --------------------------
	.section	.note.nv.cuinfo,"",@"SHT_NOTE"
	.sectionflags	@"SHF_NOTE_NV_CUINFO"
        /*0018*/ 	.short	0x0002
        /*001a*/ 	.short	0x0064
        /*001c*/ 	.short	0x0082
	.zero		2


//--------------------- .nv.info                  --------------------------
	.section	.nv.info,"",@"SHT_CUDA_INFO"
	.align	4


	//----- nvinfo : EIATTR_REGCOUNT
	.align		4
        /*0000*/ 	.byte	0x04, 0x2f
        /*0002*/ 	.short	(.L_1 - .L_0)
	.align		4
.L_0:
        /*0004*/ 	.word	index@(_Z14cuda_forward_1PfS_S_S_)
        /*0008*/ 	.word	0x00000020


	//----- nvinfo : EIATTR_FRAME_SIZE
	.align		4
.L_1:
        /*000c*/ 	.byte	0x04, 0x11
        /*000e*/ 	.short	(.L_3 - .L_2)
	.align		4
.L_2:
        /*0010*/ 	.word	index@($__internal_1_$__cuda_sm20_rcp_rn_f32_slowpath)
        /*0014*/ 	.word	0x00000000


	//----- nvinfo : EIATTR_FRAME_SIZE
	.align		4
.L_3:
        /*0018*/ 	.byte	0x04, 0x11
        /*001a*/ 	.short	(.L_5 - .L_4)
	.align		4
.L_4:
        /*001c*/ 	.word	index@(_Z14cuda_forward_1PfS_S_S_)
        /*0020*/ 	.word	0x00000000


	//----- nvinfo : EIATTR_REGCOUNT
	.align		4
.L_5:
        /*0024*/ 	.byte	0x04, 0x2f
        /*0026*/ 	.short	(.L_7 - .L_6)
	.align		4
.L_6:
        /*0028*/ 	.word	index@(_Z14cuda_forward_2PfS_S_S_)
        /*002c*/ 	.word	0x00000020


	//----- nvinfo : EIATTR_FRAME_SIZE
	.align		4
.L_7:
        /*0030*/ 	.byte	0x04, 0x11
        /*0032*/ 	.short	(.L_9 - .L_8)
	.align		4
.L_8:
        /*0034*/ 	.word	index@($__internal_0_$__cuda_sm20_rcp_rn_f32_slowpath)
        /*0038*/ 	.word	0x00000000


	//----- nvinfo : EIATTR_FRAME_SIZE
	.align		4
.L_9:
        /*003c*/ 	.byte	0x04, 0x11
        /*003e*/ 	.short	(.L_11 - .L_10)
	.align		4
.L_10:
        /*0040*/ 	.word	index@(_Z14cuda_forward_2PfS_S_S_)
        /*0044*/ 	.word	0x00000000


	//----- nvinfo : EIATTR_REGCOUNT
	.align		4
.L_11:
        /*0048*/ 	.byte	0x04, 0x2f
        /*004a*/ 	.short	(.L_13 - .L_12)
	.align		4
.L_12:
        /*004c*/ 	.word	index@(_Z17cuda_backprop_outPfS_S_)
        /*0050*/ 	.word	0x0000000c


	//----- nvinfo : EIATTR_FRAME_SIZE
	.align		4
.L_13:
        /*0054*/ 	.byte	0x04, 0x11
        /*0056*/ 	.short	(.L_15 - .L_14)
	.align		4
.L_14:
        /*0058*/ 	.word	index@(_Z17cuda_backprop_outPfS_S_)
        /*005c*/ 	.word	0x00000000


	//----- nvinfo : EIATTR_REGCOUNT
	.align		4
.L_15:
        /*0060*/ 	.byte	0x04, 0x2f
        /*0062*/ 	.short	(.L_17 - .L_16)
	.align		4
.L_16:
        /*0064*/ 	.word	index@(_Z20cuda_backprop_hiddenPfS_S_S_)
        /*0068*/ 	.word	0x00000010


	//----- nvinfo : EIATTR_FRAME_SIZE
	.align		4
.L_17:
        /*006c*/ 	.byte	0x04, 0x11
        /*006e*/ 	.short	(.L_19 - .L_18)
	.align		4
.L_18:
        /*0070*/ 	.word	index@(_Z20cuda_backprop_hiddenPfS_S_S_)
        /*0074*/ 	.word	0x00000000


	//----- nvinfo : EIATTR_REGCOUNT
	.align		4
.L_19:
        /*0078*/ 	.byte	0x04, 0x2f
        /*007a*/ 	.short	(.L_21 - .L_20)
	.align		4
.L_20:
        /*007c*/ 	.word	index@(_Z14update_weight2PfS_S_)
        /*0080*/ 	.word	0x00000013


	//----- nvinfo : EIATTR_FRAME_SIZE
	.align		4
.L_21:
        /*0084*/ 	.byte	0x04, 0x11
        /*0086*/ 	.short	(.L_23 - .L_22)
	.align		4
.L_22:
        /*0088*/ 	.word	index@(_Z14update_weight2PfS_S_)
        /*008c*/ 	.word	0x00000000


	//----- nvinfo : EIATTR_REGCOUNT
	.align		4
.L_23:
        /*0090*/ 	.byte	0x04, 0x2f
        /*0092*/ 	.short	(.L_25 - .L_24)
	.align		4
.L_24:
        /*0094*/ 	.word	index@(_Z14update_weight1PfS_S_)
        /*0098*/ 	.word	0x00000018


	//----- nvinfo : EIATTR_FRAME_SIZE
	.align		4
.L_25:
        /*009c*/ 	.byte	0x04, 0x11
        /*009e*/ 	.short	(.L_27 - .L_26)
	.align		4
.L_26:
        /*00a0*/ 	.word	index@(_Z14update_weight1PfS_S_)
        /*00a4*/ 	.word	0x00000000


	//----- nvinfo : EIATTR_MIN_STACK_SIZE
	.align		4
.L_27:
        /*00a8*/ 	.byte	0x04, 0x12
        /*00aa*/ 	.short	(.L_29 - .L_28)
	.align		4
.L_28:
        /*00ac*/ 	.word	index@(_Z14update_weight1PfS_S_)
        /*00b0*/ 	.word	0x00000000


	//----- nvinfo : EIATTR_MIN_STACK_SIZE
	.align		4
.L_29:
        /*00b4*/ 	.byte	0x04, 0x12
        /*00b6*/ 	.short	(.L_31 - .L_30)
	.align		4
.L_30:
        /*00b8*/ 	.word	index@(_Z14update_weight2PfS_S_)
        /*00bc*/ 	.word	0x00000000


	//----- nvinfo : EIATTR_MIN_STACK_SIZE
	.align		4
.L_31:
        /*00c0*/ 	.byte	0x04, 0x12
        /*00c2*/ 	.short	(.L_33 - .L_32)
	.align		4
.L_32:
        /*00c4*/ 	.word	index@(_Z20cuda_backprop_hiddenPfS_S_S_)
        /*00c8*/ 	.word	0x00000000


	//----- nvinfo : EIATTR_MIN_STACK_SIZE
	.align		4
.L_33:
        /*00cc*/ 	.byte	0x04, 0x12
        /*00ce*/ 	.short	(.L_35 - .L_34)
	.align		4
.L_34:
        /*00d0*/ 	.word	index@(_Z17cuda_backprop_outPfS_S_)
        /*00d4*/ 	.word	0x00000000


	//----- nvinfo : EIATTR_MIN_STACK_SIZE
	.align		4
.L_35:
        /*00d8*/ 	.byte	0x04, 0x12
        /*00da*/ 	.short	(.L_37 - .L_36)
	.align		4
.L_36:
        /*00dc*/ 	.word	index@(_Z14cuda_forward_2PfS_S_S_)
        /*00e0*/ 	.word	0x00000000


	//----- nvinfo : EIATTR_MIN_STACK_SIZE
	.align		4
.L_37:
        /*00e4*/ 	.byte	0x04, 0x12
        /*00e6*/ 	.short	(.L_39 - .L_38)
	.align		4
.L_38:
        /*00e8*/ 	.word	index@(_Z14cuda_forward_1PfS_S_S_)
        /*00ec*/ 	.word	0x00000000
.L_39:


//--------------------- .nv.compat                --------------------------
	.section	.nv.compat,"",@"SHT_CUDA_COMPAT_INFO"
	.align	4
        /*0000*/ 	.byte	0x02, 0x09, 0x00, 0x00, 0x02, 0x02, 0x01, 0x00, 0x02, 0x05, 0x05, 0x00, 0x03, 0x07, 0x01, 0x01
        /*0010*/ 	.byte	0x02, 0x03, 0x00, 0x00, 0x02, 0x06, 0x01, 0x00, 0x04, 0x0b, 0x08, 0x00, 0x01, 0x00, 0x00, 0x00
        /*0020*/ 	.byte	0x00, 0x00, 0x00, 0x00


//--------------------- .nv.info._Z14update_weight1PfS_S_ --------------------------
	.section	.nv.info._Z14update_weight1PfS_S_,"",@"SHT_CUDA_INFO"
	.sectionflags	@""
	.align	4


	//----- nvinfo : EIATTR_CUDA_API_VERSION
	.align		4
        /*0000*/ 	.byte	0x04, 0x37
        /*0002*/ 	.short	(.L_41 - .L_40)
.L_40:
        /*0004*/ 	.word	0x00000082


	//----- nvinfo : EIATTR_KPARAM_INFO
	.align		4
.L_41:
        /*0008*/ 	.byte	0x04, 0x17
        /*000a*/ 	.short	(.L_43 - .L_42)
.L_42:
        /*000c*/ 	.word	0x00000000
        /*0010*/ 	.short	0x0002
        /*0012*/ 	.short	0x0010
        /*0014*/ 	.byte	0x00, 0xf5, 0x21, 0x00


	//----- nvinfo : EIATTR_KPARAM_INFO
	.align		4
.L_43:
        /*0018*/ 	.byte	0x04, 0x17
        /*001a*/ 	.short	(.L_45 - .L_44)
.L_44:
        /*001c*/ 	.word	0x00000000
        /*0020*/ 	.short	0x0001
        /*0022*/ 	.short	0x0008
        /*0024*/ 	.byte	0x00, 0xf5, 0x21, 0x00


	//----- nvinfo : EIATTR_KPARAM_INFO
	.align		4
.L_45:
        /*0028*/ 	.byte	0x04, 0x17
        /*002a*/ 	.short	(.L_47 - .L_46)
.L_46:
        /*002c*/ 	.word	0x00000000
        /*0030*/ 	.short	0x0000
        /*0032*/ 	.short	0x0000
        /*0034*/ 	.byte	0x00, 0xf5, 0x21, 0x00


	//----- nvinfo : EIATTR_SPARSE_MMA_MASK
	.align		4
.L_47:
        /*0038*/ 	.byte	0x03, 0x50
        /*003a*/ 	.short	0x0000


	//----- nvinfo : EIATTR_MAXREG_COUNT
	.align		4
        /*003c*/ 	.byte	0x03, 0x1b
        /*003e*/ 	.short	0x00ff


	//----- nvinfo : EIATTR_MERCURY_ISA_VERSION
	.align		4
        /*0040*/ 	.byte	0x03, 0x5f
        /*0042*/ 	.short	0x0101


	//----- nvinfo : EIATTR_VRC_CTA_INIT_COUNT
	.align		4
        /*0044*/ 	.byte	0x02, 0x4a
	.zero		1
	.zero		1


	//----- nvinfo : EIATTR_EXIT_INSTR_OFFSETS
	.align		4
        /*0048*/ 	.byte	0x04, 0x1c
        /*004a*/ 	.short	(.L_49 - .L_48)


	//   ....[0]....
.L_48:
        /*004c*/ 	.word	0x00000060


	//   ....[1]....
        /*0050*/ 	.word	0x00001160


	//----- nvinfo : EIATTR_CBANK_PARAM_SIZE
	.align		4
.L_49:
        /*0054*/ 	.byte	0x03, 0x19
        /*0056*/ 	.short	0x0018


	//----- nvinfo : EIATTR_PARAM_CBANK
	.align		4
        /*0058*/ 	.byte	0x04, 0x0a
        /*005a*/ 	.short	(.L_51 - .L_50)
	.align		4
.L_50:
        /*005c*/ 	.word	index@(.nv.constant0._Z14update_weight1PfS_S_)
        /*0060*/ 	.short	0x0380
        /*0062*/ 	.short	0x0018


	//----- nvinfo : EIATTR_SW_WAR
	.align		4
.L_51:
        /*0064*/ 	.byte	0x04, 0x36
        /*0066*/ 	.short	(.L_53 - .L_52)
.L_52:
        /*0068*/ 	.word	0x00000008
.L_53:


//--------------------- .nv.info._Z14update_weight2PfS_S_ --------------------------
	.section	.nv.info._Z14update_weight2PfS_S_,"",@"SHT_CUDA_INFO"
	.sectionflags	@""
	.align	4


	//----- nvinfo : EIATTR_CUDA_API_VERSION
	.align		4
        /*0000*/ 	.byte	0x04, 0x37
        /*0002*/ 	.short	(.L_55 - .L_54)
.L_54:
        /*0004*/ 	.word	0x00000082


	//----- nvinfo : EIATTR_KPARAM_INFO
	.align		4
.L_55:
        /*0008*/ 	.byte	0x04, 0x17
        /*000a*/ 	.short	(.L_57 - .L_56)
.L_56:
        /*000c*/ 	.word	0x00000000
        /*0010*/ 	.short	0x0002
        /*0012*/ 	.short	0x0010
        /*0014*/ 	.byte	0x00, 0xf5, 0x21, 0x00


	//----- nvinfo : EIATTR_KPARAM_INFO
	.align		4
.L_57:
        /*0018*/ 	.byte	0x04, 0x17
        /*001a*/ 	.short	(.L_59 - .L_58)
.L_58:
        /*001c*/ 	.word	0x00000000
        /*0020*/ 	.short	0x0001
        /*0022*/ 	.short	0x0008
        /*0024*/ 	.byte	0x00, 0xf5, 0x21, 0x00


	//----- nvinfo : EIATTR_KPARAM_INFO
	.align		4
.L_59:
        /*0028*/ 	.byte	0x04, 0x17
        /*002a*/ 	.short	(.L_61 - .L_60)
.L_60:
        /*002c*/ 	.word	0x00000000
        /*0030*/ 	.short	0x0000
        /*0032*/ 	.short	0x0000
        /*0034*/ 	.byte	0x00, 0xf5, 0x21, 0x00


	//----- nvinfo : EIATTR_SPARSE_MMA_MASK
	.align		4
.L_61:
        /*0038*/ 	.byte	0x03, 0x50
        /*003a*/ 	.short	0x0000


	//----- nvinfo : EIATTR_MAXREG_COUNT
	.align		4
        /*003c*/ 	.byte	0x03, 0x1b
        /*003e*/ 	.short	0x00ff


	//----- nvinfo : EIATTR_MERCURY_ISA_VERSION
	.align		4
        /*0040*/ 	.byte	0x03, 0x5f
        /*0042*/ 	.short	0x0101


	//----- nvinfo : EIATTR_VRC_CTA_INIT_COUNT
	.align		4
        /*0044*/ 	.byte	0x02, 0x4a
	.zero		1
	.zero		1


	//----- nvinfo : EIATTR_EXIT_INSTR_OFFSETS
	.align		4
        /*0048*/ 	.byte	0x04, 0x1c
        /*004a*/ 	.short	(.L_63 - .L_62)


	//   ....[0]....
.L_62:
        /*004c*/ 	.word	0x00000060


	//   ....[1]....
        /*0050*/ 	.word	0x000006a0


	//----- nvinfo : EIATTR_CBANK_PARAM_SIZE
	.align		4
.L_63:
        /*0054*/ 	.byte	0x03, 0x19
        /*0056*/ 	.short	0x0018


	//----- nvinfo : EIATTR_PARAM_CBANK
	.align		4
        /*0058*/ 	.byte	0x04, 0x0a
        /*005a*/ 	.short	(.L_65 - .L_64)
	.align		4
.L_64:
        /*005c*/ 	.word	index@(.nv.constant0._Z14update_weight2PfS_S_)
        /*0060*/ 	.short	0x0380
        /*0062*/ 	.short	0x0018


	//----- nvinfo : EIATTR_SW_WAR
	.align		4
.L_65:
        /*0064*/ 	.byte	0x04, 0x36
        /*0066*/ 	.short	(.L_67 - .L_66)
.L_66:
        /*0068*/ 	.word	0x00000008
.L_67:


//--------------------- .nv.info._Z20cuda_backprop_hiddenPfS_S_S_ --------------------------
	.section	.nv.info._Z20cuda_backprop_hiddenPfS_S_S_,"",@"SHT_CUDA_INFO"
	.sectionflags	@""
	.align	4


	//----- nvinfo : EIATTR_CUDA_API_VERSION
	.align		4
        /*0000*/ 	.byte	0x04, 0x37
        /*0002*/ 	.short	(.L_69 - .L_68)
.L_68:
        /*0004*/ 	.word	0x00000082


	//----- nvinfo : EIATTR_KPARAM_INFO
	.align		4
.L_69:
        /*0008*/ 	.byte	0x04, 0x17
        /*000a*/ 	.short	(.L_71 - .L_70)
.L_70:
        /*000c*/ 	.word	0x00000000
        /*0010*/ 	.short	0x0003
        /*0012*/ 	.short	0x0018
        /*0014*/ 	.byte	0x00, 0xf5, 0x21, 0x00


	//----- nvinfo : EIATTR_KPARAM_INFO
	.align		4
.L_71:
        /*0018*/ 	.byte	0x04, 0x17
        /*001a*/ 	.short	(.L_73 - .L_72)
.L_72:
        /*001c*/ 	.word	0x00000000
        /*0020*/ 	.short	0x0002
        /*0022*/ 	.short	0x0010
        /*0024*/ 	.byte	0x00, 0xf5, 0x21, 0x00


	//----- nvinfo : EIATTR_KPARAM_INFO
	.align		4
.L_73:
        /*0028*/ 	.byte	0x04, 0x17
        /*002a*/ 	.short	(.L_75 - .L_74)
.L_74:
        /*002c*/ 	.word	0x00000000
        /*0030*/ 	.short	0x0001
        /*0032*/ 	.short	0x0008
        /*0034*/ 	.byte	0x00, 0xf5, 0x21, 0x00


	//----- nvinfo : EIATTR_KPARAM_INFO
	.align		4
.L_75:
        /*0038*/ 	.byte	0x04, 0x17
        /*003a*/ 	.short	(.L_77 - .L_76)
.L_76:
        /*003c*/ 	.word	0x00000000
        /*0040*/ 	.short	0x0000
        /*0042*/ 	.short	0x0000
        /*0044*/ 	.byte	0x00, 0xf5, 0x21, 0x00


	//----- nvinfo : EIATTR_SPARSE_MMA_MASK
	.align		4
.L_77:
        /*0048*/ 	.byte	0x03, 0x50
        /*004a*/ 	.short	0x0000


	//----- nvinfo : EIATTR_MAXREG_COUNT
	.align		4
        /*004c*/ 	.byte	0x03, 0x1b
        /*004e*/ 	.short	0x00ff


	//----- nvinfo : EIATTR_MERCURY_ISA_VERSION
	.align		4
        /*0050*/ 	.byte	0x03, 0x5f
        /*0052*/ 	.short	0x0101


	//----- nvinfo : EIATTR_VRC_CTA_INIT_COUNT
	.align		4
        /*0054*/ 	.byte	0x02, 0x4a
	.zero		1
	.zero		1


	//----- nvinfo : EIATTR_EXIT_INSTR_OFFSETS
	.align		4
        /*0058*/ 	.byte	0x04, 0x1c
        /*005a*/ 	.short	(.L_79 - .L_78)


	//   ....[0]....
.L_78:
        /*005c*/ 	.word	0x00000060


	//   ....[1]....
        /*0060*/ 	.word	0x00000170


	//----- nvinfo : EIATTR_CBANK_PARAM_SIZE
	.align		4
.L_79:
        /*0064*/ 	.byte	0x03, 0x19
        /*0066*/ 	.short	0x0020


	//----- nvinfo : EIATTR_PARAM_CBANK
	.align		4
        /*0068*/ 	.byte	0x04, 0x0a
        /*006a*/ 	.short	(.L_81 - .L_80)
	.align		4
.L_80:
        /*006c*/ 	.word	index@(.nv.constant0._Z20cuda_backprop_hiddenPfS_S_S_)
        /*0070*/ 	.short	0x0380
        /*0072*/ 	.short	0x0020


	//----- nvinfo : EIATTR_SW_WAR
	.align		4
.L_81:
        /*0074*/ 	.byte	0x04, 0x36
        /*0076*/ 	.short	(.L_83 - .L_82)
.L_82:
        /*0078*/ 	.word	0x00000008
.L_83:


//--------------------- .nv.info._Z17cuda_backprop_outPfS_S_ --------------------------
	.section	.nv.info._Z17cuda_backprop_outPfS_S_,"",@"SHT_CUDA_INFO"
	.sectionflags	@""
	.align	4


	//----- nvinfo : EIATTR_CUDA_API_VERSION
	.align		4
        /*0000*/ 	.byte	0x04, 0x37
        /*0002*/ 	.short	(.L_85 - .L_84)
.L_84:
        /*0004*/ 	.word	0x00000082


	//----- nvinfo : EIATTR_KPARAM_INFO
	.align		4
.L_85:
        /*0008*/ 	.byte	0x04, 0x17
        /*000a*/ 	.short	(.L_87 - .L_86)
.L_86:
        /*000c*/ 	.word	0x00000000
        /*0010*/ 	.short	0x0002
        /*0012*/ 	.short	0x0010
        /*0014*/ 	.byte	0x00, 0xf5, 0x21, 0x00


	//----- nvinfo : EIATTR_KPARAM_INFO
	.align		4
.L_87:
        /*0018*/ 	.byte	0x04, 0x17
        /*001a*/ 	.short	(.L_89 - .L_88)
.L_88:
        /*001c*/ 	.word	0x00000000
        /*0020*/ 	.short	0x0001
        /*0022*/ 	.short	0x0008
        /*0024*/ 	.byte	0x00, 0xf5, 0x21, 0x00


	//----- nvinfo : EIATTR_KPARAM_INFO
	.align		4
.L_89:
        /*0028*/ 	.byte	0x04, 0x17
        /*002a*/ 	.short	(.L_91 - .L_90)
.L_90:
        /*002c*/ 	.word	0x00000000
        /*0030*/ 	.short	0x0000
        /*0032*/ 	.short	0x0000
        /*0034*/ 	.byte	0x00, 0xf5, 0x21, 0x00


	//----- nvinfo : EIATTR_SPARSE_MMA_MASK
	.align		4
.L_91:
        /*0038*/ 	.byte	0x03, 0x50
        /*003a*/ 	.short	0x0000


	//----- nvinfo : EIATTR_MAXREG_COUNT
	.align		4
        /*003c*/ 	.byte	0x03, 0x1b
        /*003e*/ 	.short	0x00ff


	//----- nvinfo : EIATTR_MERCURY_ISA_VERSION
	.align		4
        /*0040*/ 	.byte	0x03, 0x5f
        /*0042*/ 	.short	0x0101


	//----- nvinfo : EIATTR_VRC_CTA_INIT_COUNT
	.align		4
        /*0044*/ 	.byte	0x02, 0x4a
	.zero		1
	.zero		1


	//----- nvinfo : EIATTR_EXIT_INSTR_OFFSETS
	.align		4
        /*0048*/ 	.byte	0x04, 0x1c
        /*004a*/ 	.short	(.L_93 - .L_92)


	//   ....[0]....
.L_92:
        /*004c*/ 	.word	0x00000060


	//   ....[1]....
        /*0050*/ 	.word	0x00000120


	//----- nvinfo : EIATTR_CBANK_PARAM_SIZE
	.align		4
.L_93:
        /*0054*/ 	.byte	0x03, 0x19
        /*0056*/ 	.short	0x0018


	//----- nvinfo : EIATTR_PARAM_CBANK
	.align		4
        /*0058*/ 	.byte	0x04, 0x0a
        /*005a*/ 	.short	(.L_95 - .L_94)
	.align		4
.L_94:
        /*005c*/ 	.word	index@(.nv.constant0._Z17cuda_backprop_outPfS_S_)
        /*0060*/ 	.short	0x0380
        /*0062*/ 	.short	0x0018


	//----- nvinfo : EIATTR_SW_WAR
	.align		4
.L_95:
        /*0064*/ 	.byte	0x04, 0x36
        /*0066*/ 	.short	(.L_97 - .L_96)
.L_96:
        /*0068*/ 	.word	0x00000008
.L_97:


//--------------------- .nv.info._Z14cuda_forward_2PfS_S_S_ --------------------------
	.section	.nv.info._Z14cuda_forward_2PfS_S_S_,"",@"SHT_CUDA_INFO"
	.sectionflags	@""
	.align	4


	//----- nvinfo : EIATTR_CUDA_API_VERSION
	.align		4
        /*0000*/ 	.byte	0x04, 0x37
        /*0002*/ 	.short	(.L_99 - .L_98)
.L_98:
        /*0004*/ 	.word	0x00000082


	//----- nvinfo : EIATTR_KPARAM_INFO
	.align		4
.L_99:
        /*0008*/ 	.byte	0x04, 0x17
        /*000a*/ 	.short	(.L_101 - .L_100)
.L_100:
        /*000c*/ 	.word	0x00000000
        /*0010*/ 	.short	0x0003
        /*0012*/ 	.short	0x0018
        /*0014*/ 	.byte	0x00, 0xf5, 0x21, 0x00


	//----- nvinfo : EIATTR_KPARAM_INFO
	.align		4
.L_101:
        /*0018*/ 	.byte	0x04, 0x17
        /*001a*/ 	.short	(.L_103 - .L_102)
.L_102:
        /*001c*/ 	.word	0x00000000
        /*0020*/ 	.short	0x0002
        /*0022*/ 	.short	0x0010
        /*0024*/ 	.byte	0x00, 0xf5, 0x21, 0x00


	//----- nvinfo : EIATTR_KPARAM_INFO
	.align		4
.L_103:
        /*0028*/ 	.byte	0x04, 0x17
        /*002a*/ 	.short	(.L_105 - .L_104)
.L_104:
        /*002c*/ 	.word	0x00000000
        /*0030*/ 	.short	0x0001
        /*0032*/ 	.short	0x0008
        /*0034*/ 	.byte	0x00, 0xf5, 0x21, 0x00


	//----- nvinfo : EIATTR_KPARAM_INFO
	.align		4
.L_105:
        /*0038*/ 	.byte	0x04, 0x17
        /*003a*/ 	.short	(.L_107 - .L_106)
.L_106:
        /*003c*/ 	.word	0x00000000
        /*0040*/ 	.short	0x0000
        /*0042*/ 	.short	0x0000
        /*0044*/ 	.byte	0x00, 0xf5, 0x21, 0x00


	//----- nvinfo : EIATTR_SPARSE_MMA_MASK
	.align		4
.L_107:
        /*0048*/ 	.byte	0x03, 0x50
        /*004a*/ 	.short	0x0000


	//----- nvinfo : EIATTR_MAXREG_COUNT
	.align		4
        /*004c*/ 	.byte	0x03, 0x1b
        /*004e*/ 	.short	0x00ff


	//----- nvinfo : EIATTR_MERCURY_ISA_VERSION
	.align		4
        /*0050*/ 	.byte	0x03, 0x5f
        /*0052*/ 	.short	0x0101


	//----- nvinfo : EIATTR_VRC_CTA_INIT_COUNT
	.align		4
        /*0054*/ 	.byte	0x02, 0x4a
	.zero		1
	.zero		1


	//----- nvinfo : EIATTR_EXIT_INSTR_OFFSETS
	.align		4
        /*0058*/ 	.byte	0x04, 0x1c
        /*005a*/ 	.short	(.L_109 - .L_108)


	//   ....[0]....
.L_108:
        /*005c*/ 	.word	0x00000060


	//   ....[1]....
        /*0060*/ 	.word	0x00000490


	//----- nvinfo : EIATTR_CRS_STACK_SIZE
	.align		4
.L_109:
        /*0064*/ 	.byte	0x04, 0x1e
        /*0066*/ 	.short	(.L_111 - .L_110)
.L_110:
        /*0068*/ 	.word	0x00000000


	//----- nvinfo : EIATTR_CBANK_PARAM_SIZE
	.align		4
.L_111:
        /*006c*/ 	.byte	0x03, 0x19
        /*006e*/ 	.short	0x0020


	//----- nvinfo : EIATTR_PARAM_CBANK
	.align		4
        /*0070*/ 	.byte	0x04, 0x0a
        /*0072*/ 	.short	(.L_113 - .L_112)
	.align		4
.L_112:
        /*0074*/ 	.word	index@(.nv.constant0._Z14cuda_forward_2PfS_S_S_)
        /*0078*/ 	.short	0x0380
        /*007a*/ 	.short	0x0020


	//----- nvinfo : EIATTR_SW_WAR
	.align		4
.L_113:
        /*007c*/ 	.byte	0x04, 0x36
        /*007e*/ 	.short	(.L_115 - .L_114)
.L_114:
        /*0080*/ 	.word	0x00000008
.L_115:


//--------------------- .nv.info._Z14cuda_forward_1PfS_S_S_ --------------------------
	.section	.nv.info._Z14cuda_forward_1PfS_S_S_,"",@"SHT_CUDA_INFO"
	.sectionflags	@""
	.align	4


	//----- nvinfo : EIATTR_CUDA_API_VERSION
	.align		4
        /*0000*/ 	.byte	0x04, 0x37
        /*0002*/ 	.short	(.L_117 - .L_116)
.L_116:
        /*0004*/ 	.word	0x00000082


	//----- nvinfo : EIATTR_KPARAM_INFO
	.align		4
.L_117:
        /*0008*/ 	.byte	0x04, 0x17
        /*000a*/ 	.short	(.L_119 - .L_118)
.L_118:
        /*000c*/ 	.word	0x00000000
        /*0010*/ 	.short	0x0003
        /*0012*/ 	.short	0x0018
        /*0014*/ 	.byte	0x00, 0xf5, 0x21, 0x00


	//----- nvinfo : EIATTR_KPARAM_INFO
	.align		4
.L_119:
        /*0018*/ 	.byte	0x04, 0x17
        /*001a*/ 	.short	(.L_121 - .L_120)
.L_120:
        /*001c*/ 	.word	0x00000000
        /*0020*/ 	.short	0x0002
        /*0022*/ 	.short	0x0010
        /*0024*/ 	.byte	0x00, 0xf5, 0x21, 0x00


	//----- nvinfo : EIATTR_KPARAM_INFO
	.align		4
.L_121:
        /*0028*/ 	.byte	0x04, 0x17
        /*002a*/ 	.short	(.L_123 - .L_122)
.L_122:
        /*002c*/ 	.word	0x00000000
        /*0030*/ 	.short	0x0001
        /*0032*/ 	.short	0x0008
        /*0034*/ 	.byte	0x00, 0xf5, 0x21, 0x00


	//----- nvinfo : EIATTR_KPARAM_INFO
	.align		4
.L_123:
        /*0038*/ 	.byte	0x04, 0x17
        /*003a*/ 	.short	(.L_125 - .L_124)
.L_124:
        /*003c*/ 	.word	0x00000000
        /*0040*/ 	.short	0x0000
        /*0042*/ 	.short	0x0000
        /*0044*/ 	.byte	0x00, 0xf5, 0x21, 0x00


	//----- nvinfo : EIATTR_SPARSE_MMA_MASK
	.align		4
.L_125:
        /*0048*/ 	.byte	0x03, 0x50
        /*004a*/ 	.short	0x0000


	//----- nvinfo : EIATTR_MAXREG_COUNT
	.align		4
        /*004c*/ 	.byte	0x03, 0x1b
        /*004e*/ 	.short	0x00ff


	//----- nvinfo : EIATTR_MERCURY_ISA_VERSION
	.align		4
        /*0050*/ 	.byte	0x03, 0x5f
        /*0052*/ 	.short	0x0101


	//----- nvinfo : EIATTR_VRC_CTA_INIT_COUNT
	.align		4
        /*0054*/ 	.byte	0x02, 0x4a
	.zero		1
	.zero		1


	//----- nvinfo : EIATTR_EXIT_INSTR_OFFSETS
	.align		4
        /*0058*/ 	.byte	0x04, 0x1c
        /*005a*/ 	.short	(.L_127 - .L_126)


	//   ....[0]....
.L_126:
        /*005c*/ 	.word	0x00000060


	//   ....[1]....
        /*0060*/ 	.word	0x00000790


	//----- nvinfo : EIATTR_CRS_STACK_SIZE
	.align		4
.L_127:
        /*0064*/ 	.byte	0x04, 0x1e
        /*0066*/ 	.short	(.L_129 - .L_128)
.L_128:
        /*0068*/ 	.word	0x00000000


	//----- nvinfo : EIATTR_CBANK_PARAM_SIZE
	.align		4
.L_129:
        /*006c*/ 	.byte	0x03, 0x19
        /*006e*/ 	.short	0x0020


	//----- nvinfo : EIATTR_PARAM_CBANK
	.align		4
        /*0070*/ 	.byte	0x04, 0x0a
        /*0072*/ 	.short	(.L_131 - .L_130)
	.align		4
.L_130:
        /*0074*/ 	.word	index@(.nv.constant0._Z14cuda_forward_1PfS_S_S_)
        /*0078*/ 	.short	0x0380
        /*007a*/ 	.short	0x0020


	//----- nvinfo : EIATTR_SW_WAR
	.align		4
.L_131:
        /*007c*/ 	.byte	0x04, 0x36
        /*007e*/ 	.short	(.L_133 - .L_132)
.L_132:
        /*0080*/ 	.word	0x00000008
.L_133:


//--------------------- .nv.callgraph             --------------------------
	.section	.nv.callgraph,"",@"SHT_CUDA_CALLGRAPH"
	.align	4
	.sectionentsize	8
	.align		4
        /*0000*/ 	.word	0x00000000
	.align		4
        /*0004*/ 	.word	0xffffffff
	.align		4
        /*0008*/ 	.word	0x00000000
	.align		4
        /*000c*/ 	.word	0xfffffffe
	.align		4
        /*0010*/ 	.word	0x00000000
	.align		4
        /*0014*/ 	.word	0xfffffffd
	.align		4
        /*0018*/ 	.word	0x00000000
	.align		4
        /*001c*/ 	.word	0xfffffffc


//--------------------- .text._Z14update_weight1PfS_S_ --------------------------
	.section	.text._Z14update_weight1PfS_S_,"ax",@progbits
	.align	128
        .global         _Z14update_weight1PfS_S_
        .type           _Z14update_weight1PfS_S_,@function
        .size           _Z14update_weight1PfS_S_,(.L_x_22 - _Z14update_weight1PfS_S_)
        .other          _Z14update_weight1PfS_S_,@"STO_CUDA_ENTRY STV_DEFAULT"
_Z14update_weight1PfS_S_:
.text._Z14update_weight1PfS_S_:
[----:B------:R-:W-:Y:S01]  /*0000*/  LDC R1, c[0x0][0x37c] ;  /* 0x0000df00ff017b82 */ /* 0x000fe20000000800 */
[----:B------:R-:W0:Y:S07]  /*0010*/  S2R R0, SR_TID.X ;  /* 0x0000000000007919 */ /* 0x000e2e0000002100 */
[----:B------:R-:W0:Y:S08]  /*0020*/  S2UR UR4, SR_CTAID.X ;  /* 0x00000000000479c3 */ /* 0x000e300000002500 */
[----:B------:R-:W0:Y:S02]  /*0030*/  LDC R9, c[0x0][0x360] ;  /* 0x0000d800ff097b82 */ /* 0x000e240000000800 */
[----:B0-----:R-:W-:-:S05]  /*0040*/  IMAD R9, R9, UR4, R0 ;  /* 0x0000000409097c24 */ /* 0x001fca000f8e0200 */
[----:B------:R-:W-:-:S13]  /*0050*/  ISETP.GT.AND P0, PT, R9, 0x9, PT ;  /* 0x000000090900780c */ /* 0x000fda0003f04270 */
[----:B------:R-:W-:Y:S05]  /*0060*/  @P0 EXIT ;  /* 0x000000000000094d */ /* 0x000fea0003800000 */
[----:B------:R-:W0:Y:S01]  /*0070*/  LDCU.64 UR4, c[0x0][0x380] ;  /* 0x00007000ff0477ac */ /* 0x000e220008000a00 */
[----:B------:R-:W1:Y:S01]  /*0080*/  LDC.64 R4, c[0x0][0x390] ;  /* 0x0000e400ff047b82 */ /* 0x000e620000000a00 */
[----:B------:R-:W2:Y:S07]  /*0090*/  LDCU.64 UR6, c[0x0][0x358] ;  /* 0x00006b00ff0677ac */ /* 0x000eae0008000a00 */
[----:B------:R-:W3:Y:S01]  /*00a0*/  LDC.64 R2, c[0x0][0x388] ;  /* 0x0000e200ff027b82 */ /* 0x000ee20000000a00 */
[----:B0-----:R-:W-:-:S04]  /*00b0*/  UIADD3 UR4, UP0, UPT, UR4, 0x4, URZ ;  /* 0x0000000404047890 */ /* 0x001fc8000ff1e0ff */
[----:B------:R-:W-:Y:S02]  /*00c0*/  UIADD3.X UR5, UPT, UPT, URZ, UR5, URZ, UP0, !UPT ;  /* 0x00000005ff057290 */ /* 0x000fe400087fe4ff */
[----:B------:R-:W-:Y:S01]  /*00d0*/  MOV R6, UR4 ;  /* 0x0000000400067c02 */ /* 0x000fe20008000f00 */
[----:B-1----:R-:W-:-:S03]  /*00e0*/  IMAD.WIDE R4, R9, 0x4, R4 ;  /* 0x0000000409047825 */ /* 0x002fc600078e0204 */
[----:B------:R-:W-:Y:S01]  /*00f0*/  MOV R7, UR5 ;  /* 0x0000000500077c02 */ /* 0x000fe20008000f00 */
[----:B------:R-:W-:Y:S01]  /*0100*/  IMAD R9, R9, 0x1a, RZ ;  /* 0x0000001a09097824 */ /* 0x000fe200078e02ff */
[----:B--2---:R-:W2:Y:S03]  /*0110*/  LDG.E R13, desc[UR6][R4.64] ;  /* 0x00000006040d7981 */ /* 0x004ea6000c1e1900 */
[----:B------:R-:W-:Y:S01]  /*0120*/  IMAD.WIDE R10, R9, 0x4, R6 ;  /* 0x00000004090a7825 */ /* 0x000fe200078e0206 */
[----:B---3--:R-:W2:Y:S04]  /*0130*/  LDG.E R0, desc[UR6][R2.64] ;  /* 0x0000000602007981 */ /* 0x008ea8000c1e1900 */
[----:B------:R-:W3:Y:S01]  /*0140*/  LDG.E R8, desc[UR6][R10.64+-0x4] ;  /* 0xfffffc060a087981 */ /* 0x000ee2000c1e1900 */
[----:B------:R-:W-:Y:S01]  /*0150*/  UMOV UR4, 0x9999999a ;  /* 0x9999999a00047882 */ /* 0x000fe20000000000 */
[----:B------:R-:W-:-:S02]  /*0160*/  UMOV UR5, 0x3fb99999 ;  /* 0x3fb9999900057882 */ /* 0x000fc40000000000 */
[----:B------:R-:W4:Y:S01]  /*0170*/  LDG.E R16, desc[UR6][R10.64] ;  /* 0x000000060a107981 */ /* 0x000f22000c1e1900 */
[----:B--2---:R-:W-:-:S04]  /*0180*/  FMUL R0, R0, R13 ;  /* 0x0000000d00007220 */ /* 0x004fc80000400000 */
[----:B------:R-:W-:Y:S08]  /*0190*/  F2F.F64.F32 R12, R0 ;  /* 0x00000000000c7310 */ /* 0x000ff00000201800 */
[----:B---3--:R-:W0:Y:S02]  /*01a0*/  F2F.F64.F32 R14, R8 ;  /* 0x00000008000e7310 */ /* 0x008e240000201800 */
[----:B0-----:R-:W-:-:S06]  /*01b0*/  DFMA R12, R12, -UR4, R14 ;  /* 0x800000040c0c7c2b */ /* 0x001fcc000800000e */
[----:B------:R-:W0:Y:S02]  /*01c0*/  F2F.F32.F64 R19, R12 ;  /* 0x0000000c00137310 */ /* 0x000e240000301000 */
[----:B0-----:R0:W-:Y:S04]  /*01d0*/  STG.E desc[UR6][R10.64+-0x4], R19 ;  /* 0xfffffc130a007986 */ /* 0x0011e8000c101906 */
[----:B------:R-:W2:Y:S04]  /*01e0*/  LDG.E R14, desc[UR6][R2.64+0x4] ;  /* 0x00000406020e7981 */ /* 0x000ea8000c1e1900 */
[----:B------:R-:W2:Y:S01]  /*01f0*/  LDG.E R15, desc[UR6][R4.64] ;  /* 0x00000006040f7981 */ /* 0x000ea2000c1e1900 */
[----:B----4-:R-:W-:Y:S01]  /*0200*/  F2F.F64.F32 R16, R16 ;  /* 0x0000001000107310 */ /* 0x010fe20000201800 */
[----:B--2---:R-:W-:-:S07]  /*0210*/  FMUL R20, R14, R15 ;  /* 0x0000000f0e147220 */ /* 0x004fce0000400000 */
[----:B------:R-:W1:Y:S02]  /*0220*/  F2F.F64.F32 R14, R20 ;  /* 0x00000014000e7310 */ /* 0x000e640000201800 */
[----:B-1----:R-:W-:-:S10]  /*0230*/  DFMA R14, R14, -UR4, R16 ;  /* 0x800000040e0e7c2b */ /* 0x002fd40008000010 */
[----:B------:R-:W1:Y:S01]  /*0240*/  F2F.F32.F64 R15, R14 ;  /* 0x0000000e000f7310 */ /* 0x000e620000301000 */
[----:B------:R-:W-:-:S05]  /*0250*/  IADD3 R17, PT, PT, R9, 0x2, RZ ;  /* 0x0000000209117810 */ /* 0x000fca0007ffe0ff */
[----:B------:R-:W-:Y:S01]  /*0260*/  IMAD.WIDE R12, R17, 0x4, R6 ;  /* 0x00000004110c7825 */ /* 0x000fe200078e0206 */
[----:B-1----:R1:W-:Y:S04]  /*0270*/  STG.E desc[UR6][R10.64], R15 ;  /* 0x0000000f0a007986 */ /* 0x0023e8000c101906 */
[----:B------:R-:W2:Y:S04]  /*0280*/  LDG.E R0, desc[UR6][R2.64+0x8] ;  /* 0x0000080602007981 */ /* 0x000ea8000c1e1900 */
[----:B------:R-:W2:Y:S04]  /*0290*/  LDG.E R17, desc[UR6][R4.64] ;  /* 0x0000000604117981 */ /* 0x000ea8000c1e1900 */
[----:B------:R-:W0:Y:S01]  /*02a0*/  LDG.E R18, desc[UR6][R12.64+-0x4] ;  /* 0xfffffc060c127981 */ /* 0x000e22000c1e1900 */
[----:B--2---:R-:W-:Y:S01]  /*02b0*/  FMUL R0, R0, R17 ;  /* 0x0000001100007220 */ /* 0x004fe20000400000 */
[----:B0-----:R-:W-:Y:S08]  /*02c0*/  F2F.F64.F32 R18, R18 ;  /* 0x0000001200127310 */ /* 0x001ff00000201800 */
[----:B------:R-:W0:Y:S02]  /*02d0*/  F2F.F64.F32 R16, R0 ;  /* 0x0000000000107310 */ /* 0x000e240000201800 */
[----:B0-----:R-:W-:Y:S01]  /*02e0*/  DFMA R16, R16, -UR4, R18 ;  /* 0x8000000410107c2b */ /* 0x001fe20008000012 */
[----:B------:R-:W2:Y:S09]  /*02f0*/  LDG.E R19, desc[UR6][R12.64] ;  /* 0x000000060c137981 */ /* 0x000eb2000c1e1900 */
[----:B------:R-:W0:Y:S02]  /*0300*/  F2F.F32.F64 R17, R16 ;  /* 0x0000001000117310 */ /* 0x000e240000301000 */
[----:B0-----:R0:W-:Y:S04]  /*0310*/  STG.E desc[UR6][R12.64+-0x4], R17 ;  /* 0xfffffc110c007986 */ /* 0x0011e8000c101906 */
[----:B------:R-:W3:Y:S04]  /*0320*/  LDG.E R8, desc[UR6][R2.64+0xc] ;  /* 0x00000c0602087981 */ /* 0x000ee8000c1e1900 */
[----:B-1----:R-:W3:Y:S01]  /*0330*/  LDG.E R11, desc[UR6][R4.64] ;  /* 0x00000006040b7981 */ /* 0x002ee2000c1e1900 */
[----:B--2---:R-:W-:Y:S01]  /*0340*/  F2F.F64.F32 R14, R19 ;  /* 0x00000013000e7310 */ /* 0x004fe20000201800 */
[----:B---3--:R-:W-:-:S07]  /*0350*/  FMUL R8, R8, R11 ;  /* 0x0000000b08087220 */ /* 0x008fce0000400000 */
[----:B------:R-:W1:Y:S02]  /*0360*/  F2F.F64.F32 R10, R8 ;  /* 0x00000008000a7310 */ /* 0x000e640000201800 */
[----:B-1----:R-:W-:-:S10]  /*0370*/  DFMA R14, R10, -UR4, R14 ;  /* 0x800000040a0e7c2b */ /* 0x002fd4000800000e */
[----:B------:R-:W1:Y:S01]  /*0380*/  F2F.F32.F64 R15, R14 ;  /* 0x0000000e000f7310 */ /* 0x000e620000301000 */
[----:B------:R-:W-:-:S05]  /*0390*/  IADD3 R11, PT, PT, R9, 0x4, RZ ;  /* 0x00000004090b7810 */ /* 0x000fca0007ffe0ff */
[----:B------:R-:W-:Y:S01]  /*03a0*/  IMAD.WIDE R10, R11, 0x4, R6 ;  /* 0x000000040b0a7825 */ /* 0x000fe200078e0206 */
[----:B-1----:R1:W-:Y:S04]  /*03b0*/  STG.E desc[UR6][R12.64], R15 ;  /* 0x0000000f0c007986 */ /* 0x0023e8000c101906 */
[----:B------:R-:W2:Y:S04]  /*03c0*/  LDG.E R0, desc[UR6][R2.64+0x10] ;  /* 0x0000100602007981 */ /* 0x000ea8000c1e1900 */
[----:B0-----:R-:W2:Y:S04]  /*03d0*/  LDG.E R17, desc[UR6][R4.64] ;  /* 0x0000000604117981 */ /* 0x001ea8000c1e1900 */
[----:B------:R-:W3:Y:S01]  /*03e0*/  LDG.E R18, desc[UR6][R10.64+-0x4] ;  /* 0xfffffc060a127981 */ /* 0x000ee2000c1e1900 */
[----:B--2---:R-:W-:Y:S01]  /*03f0*/  FMUL R0, R0, R17 ;  /* 0x0000001100007220 */ /* 0x004fe20000400000 */
[----:B---3--:R-:W-:Y:S08]  /*0400*/  F2F.F64.F32 R18, R18 ;  /* 0x0000001200127310 */ /* 0x008ff00000201800 */
        /* <DEDUP_REMOVED lines=184> */
[----:B0-----:R-:W-:Y:S04]  /*0f90*/  STG.E desc[UR6][R12.64+-0x4], R17 ;  /* 0xfffffc110c007986 */ /* 0x001fe8000c101906 */
[----:B------:R-:W3:Y:S04]  /*0fa0*/  LDG.E R8, desc[UR6][R2.64+0x5c] ;  /* 0x00005c0602087981 */ /* 0x000ee8000c1e1900 */
[----:B-1----:R-:W3:Y:S01]  /*0fb0*/  LDG.E R11, desc[UR6][R4.64] ;  /* 0x00000006040b7981 */ /* 0x002ee2000c1e1900 */
[----:B------:R-:W-:-:S05]  /*0fc0*/  IADD3 R9, PT, PT, R9, 0x18, RZ ;  /* 0x0000001809097810 */ /* 0x000fca0007ffe0ff */
[----:B------:R-:W-:Y:S01]  /*0fd0*/  IMAD.WIDE R6, R9, 0x4, R6 ;  /* 0x0000000409067825 */ /* 0x000fe200078e0206 */
[----:B--2---:R-:W-:Y:S03]  /*0fe0*/  F2F.F64.F32 R14, R19 ;  /* 0x00000013000e7310 */ /* 0x004fe60000201800 */
[----:B---3--:R-:W-:-:S05]  /*0ff0*/  FMUL R8, R8, R11 ;  /* 0x0000000b08087220 */ /* 0x008fca0000400000 */
[----:B------:R-:W0:Y:S02]  /*1000*/  F2F.F64.F32 R10, R8 ;  /* 0x00000008000a7310 */ /* 0x000e240000201800 */
[----:B0-----:R-:W-:-:S06]  /*1010*/  DFMA R14, R10, -UR4, R14 ;  /* 0x800000040a0e7c2b */ /* 0x001fcc000800000e */
[----:B------:R-:W0:Y:S02]  /*1020*/  F2F.F32.F64 R21, R14 ;  /* 0x0000000e00157310 */ /* 0x000e240000301000 */
[----:B0-----:R0:W-:Y:S04]  /*1030*/  STG.E desc[UR6][R12.64], R21 ;  /* 0x000000150c007986 */ /* 0x0011e8000c101906 */
[----:B------:R-:W2:Y:S04]  /*1040*/  LDG.E R0, desc[UR6][R2.64+0x60] ;  /* 0x0000600602007981 */ /* 0x000ea8000c1e1900 */
[----:B------:R-:W2:Y:S04]  /*1050*/  LDG.E R9, desc[UR6][R4.64] ;  /* 0x0000000604097981 */ /* 0x000ea8000c1e1900 */
[----:B------:R-:W3:Y:S04]  /*1060*/  LDG.E R10, desc[UR6][R6.64+-0x4] ;  /* 0xfffffc06060a7981 */ /* 0x000ee8000c1e1900 */
[----:B------:R-:W0:Y:S01]  /*1070*/  LDG.E R15, desc[UR6][R6.64] ;  /* 0x00000006060f7981 */ /* 0x000e22000c1e1900 */
[----:B--2---:R-:W-:Y:S01]  /*1080*/  FMUL R0, R0, R9 ;  /* 0x0000000900007220 */ /* 0x004fe20000400000 */
[----:B---3--:R-:W-:Y:S08]  /*1090*/  F2F.F64.F32 R10, R10 ;  /* 0x0000000a000a7310 */ /* 0x008ff00000201800 */
[----:B------:R-:W1:Y:S02]  /*10a0*/  F2F.F64.F32 R8, R0 ;  /* 0x0000000000087310 */ /* 0x000e640000201800 */
[----:B-1----:R-:W-:-:S10]  /*10b0*/  DFMA R8, R8, -UR4, R10 ;  /* 0x8000000408087c2b */ /* 0x002fd4000800000a */
[----:B------:R-:W1:Y:S02]  /*10c0*/  F2F.F32.F64 R9, R8 ;  /* 0x0000000800097310 */ /* 0x000e640000301000 */
[----:B-1----:R-:W-:Y:S04]  /*10d0*/  STG.E desc[UR6][R6.64+-0x4], R9 ;  /* 0xfffffc0906007986 */ /* 0x002fe8000c101906 */
[----:B------:R-:W2:Y:S04]  /*10e0*/  LDG.E R11, desc[UR6][R2.64+0x64] ;  /* 0x00006406020b7981 */ /* 0x000ea8000c1e1900 */
[----:B------:R-:W2:Y:S01]  /*10f0*/  LDG.E R14, desc[UR6][R4.64] ;  /* 0x00000006040e7981 */ /* 0x000ea2000c1e1900 */
[----:B0-----:R-:W-:Y:S01]  /*1100*/  F2F.F64.F32 R12, R15 ;  /* 0x0000000f000c7310 */ /* 0x001fe20000201800 */
[----:B--2---:R-:W-:-:S07]  /*1110*/  FMUL R14, R11, R14 ;  /* 0x0000000e0b0e7220 */ /* 0x004fce0000400000 */
[----:B------:R-:W0:Y:S02]  /*1120*/  F2F.F64.F32 R10, R14 ;  /* 0x0000000e000a7310 */ /* 0x000e240000201800 */
[----:B0-----:R-:W-:-:S10]  /*1130*/  DFMA R10, R10, -UR4, R12 ;  /* 0x800000040a0a7c2b */ /* 0x001fd4000800000c */
[----:B------:R-:W0:Y:S02]  /*1140*/  F2F.F32.F64 R11, R10 ;  /* 0x0000000a000b7310 */ /* 0x000e240000301000 */
[----:B0-----:R-:W-:Y:S01]  /*1150*/  STG.E desc[UR6][R6.64], R11 ;  /* 0x0000000b06007986 */ /* 0x001fe2000c101906 */
[----:B------:R-:W-:Y:S05]  /*1160*/  EXIT ;  /* 0x000000000000794d */ /* 0x000fea0003800000 */
.L_x_0:
[----:B------:R-:W-:-:S00]  /*1170*/  BRA `(.L_x_0) ;  /* 0xfffffffc00fc7947 */ /* 0x000fc0000383ffff */
[----:B------:R-:W-:-:S00]  /*1180*/  NOP ;  /* 0x0000000000007918 */ /* 0x000fc00000000000 */
[----:B------:R-:W-:-:S00]  /*1190*/  NOP ;  /* 0x0000000000007918 */ /* 0x000fc00000000000 */
[----:B------:R-:W-:-:S00]  /*11a0*/  NOP ;  /* 0x0000000000007918 */ /* 0x000fc00000000000 */
[----:B------:R-:W-:-:S00]  /*11b0*/  NOP ;  /* 0x0000000000007918 */ /* 0x000fc00000000000 */
[----:B------:R-:W-:-:S00]  /*11c0*/  NOP ;  /* 0x0000000000007918 */ /* 0x000fc00000000000 */
[----:B------:R-:W-:-:S00]  /*11d0*/  NOP ;  /* 0x0000000000007918 */ /* 0x000fc00000000000 */
[----:B------:R-:W-:-:S00]  /*11e0*/  NOP ;  /* 0x0000000000007918 */ /* 0x000fc00000000000 */
[----:B------:R-:W-:-:S00]  /*11f0*/  NOP ;  /* 0x0000000000007918 */ /* 0x000fc00000000000 */
.L_x_22:


//--------------------- .text._Z14update_weight2PfS_S_ --------------------------
	.section	.text._Z14update_weight2PfS_S_,"ax",@progbits
	.align	128
        .global         _Z14update_weight2PfS_S_
        .type           _Z14update_weight2PfS_S_,@function
        .size           _Z14update_weight2PfS_S_,(.L_x_23 - _Z14update_weight2PfS_S_)
        .other          _Z14update_weight2PfS_S_,@"STO_CUDA_ENTRY STV_DEFAULT"
_Z14update_weight2PfS_S_:
.text._Z14update_weight2PfS_S_:
[----:B------:R-:W-:Y:S01]  /*0000*/  LDC R1, c[0x0][0x37c] ;  /* 0x0000df00ff017b82 */ /* 0x000fe20000000800 */
[----:B------:R-:W0:Y:S07]  /*0010*/  S2R R0, SR_TID.X ;  /* 0x0000000000007919 */ /* 0x000e2e0000002100 */
[----:B------:R-:W0:Y:S08]  /*0020*/  S2UR UR4, SR_CTAID.X ;  /* 0x00000000000479c3 */ /* 0x000e300000002500 */
[----:B------:R-:W0:Y:S02]  /*0030*/  LDC R9, c[0x0][0x360] ;  /* 0x0000d800ff097b82 */ /* 0x000e240000000800 */
[----:B0-----:R-:W-:-:S05]  /*0040*/  IMAD R9, R9, UR4, R0 ;  /* 0x0000000409097c24 */ /* 0x001fca000f8e0200 */
[----:B------:R-:W-:-:S13]  /*0050*/  ISETP.GT.AND P0, PT, R9, RZ, PT ;  /* 0x000000ff0900720c */ /* 0x000fda0003f04270 */
[----:B------:R-:W-:Y:S05]  /*0060*/  @P0 EXIT ;  /* 0x000000000000094d */ /* 0x000fea0003800000 */
[----:B------:R-:W0:Y:S01]  /*0070*/  LDC.64 R6, c[0x0][0x390] ;  /* 0x0000e400ff067b82 */ /* 0x000e220000000a00 */
[----:B------:R-:W1:Y:S01]  /*0080*/  LDCU.64 UR4, c[0x0][0x358] ;  /* 0x00006b00ff0477ac */ /* 0x000e620008000a00 */
[----:B------:R-:W-:-:S06]  /*0090*/  IMAD R11, R9, 0xa, RZ ;  /* 0x0000000a090b7824 */ /* 0x000fcc00078e02ff */
[----:B------:R-:W2:Y:S08]  /*00a0*/  LDC.64 R2, c[0x0][0x380] ;  /* 0x0000e000ff027b82 */ /* 0x000eb00000000a00 */
[----:B------:R-:W3:Y:S01]  /*00b0*/  LDC.64 R4, c[0x0][0x388] ;  /* 0x0000e200ff047b82 */ /* 0x000ee20000000a00 */
[----:B0-----:R-:W-:-:S05]  /*00c0*/  IMAD.WIDE R6, R9, 0x4, R6 ;  /* 0x0000000409067825 */ /* 0x001fca00078e0206 */
[----:B-1----:R-:W4:Y:S01]  /*00d0*/  LDG.E R9, desc[UR4][R6.64] ;  /* 0x0000000406097981 */ /* 0x002f22000c1e1900 */
[----:B--2---:R-:W-:-:S05]  /*00e0*/  IMAD.WIDE R2, R11, 0x4, R2 ;  /* 0x000000040b027825 */ /* 0x004fca00078e0202 */
[----:B------:R-:W2:Y:S04]  /*00f0*/  LDG.E R10, desc[UR4][R2.64] ;  /* 0x00000004020a7981 */ /* 0x000ea8000c1e1900 */
[----:B---3--:R-:W4:Y:S01]  /*0100*/  LDG.E R0, desc[UR4][R4.64] ;  /* 0x0000000404007981 */ /* 0x008f22000c1e1900 */
[----:B------:R-:W-:Y:S01]  /*0110*/  UMOV UR6, 0x9999999a ;  /* 0x9999999a00067882 */ /* 0x000fe20000000000 */
[----:B------:R-:W-:Y:S02]  /*0120*/  UMOV UR7, 0x3fb99999 ;  /* 0x3fb9999900077882 */ /* 0x000fe40000000000 */
[----:B------:R-:W3:Y:S04]  /*0130*/  LDG.E R15, desc[UR4][R2.64+0x4] ;  /* 0x00000404020f7981 */ /* 0x000ee8000c1e1900 */
[----:B------:R-:W5:Y:S01]  /*0140*/  LDG.E R16, desc[UR4][R2.64+0x8] ;  /* 0x0000080402107981 */ /* 0x000f62000c1e1900 */
[----:B--2---:R-:W-:Y:S01]  /*0150*/  F2F.F64.F32 R10, R10 ;  /* 0x0000000a000a7310 */ /* 0x004fe20000201800 */
[----:B----4-:R-:W-:-:S07]  /*0160*/  FMUL R0, R0, R9 ;  /* 0x0000000900007220 */ /* 0x010fce0000400000 */
[----:B------:R-:W0:Y:S02]  /*0170*/  F2F.F64.F32 R8, R0 ;  /* 0x0000000000087310 */ /* 0x000e240000201800 */
[----:B0-----:R-:W-:-:S10]  /*0180*/  DFMA R8, R8, -UR6, R10 ;  /* 0x8000000608087c2b */ /* 0x001fd4000800000a */
[----:B------:R-:W0:Y:S02]  /*0190*/  F2F.F32.F64 R9, R8 ;  /* 0x0000000800097310 */ /* 0x000e240000301000 */
[----:B0-----:R0:W-:Y:S04]  /*01a0*/  STG.E desc[UR4][R2.64], R9 ;  /* 0x0000000902007986 */ /* 0x0011e8000c101904 */
[----:B------:R-:W2:Y:S04]  /*01b0*/  LDG.E R11, desc[UR4][R4.64+0x4] ;  /* 0x00000404040b7981 */ /* 0x000ea8000c1e1900 */
[----:B------:R-:W2:Y:S01]  /*01c0*/  LDG.E R14, desc[UR4][R6.64] ;  /* 0x00000004060e7981 */ /* 0x000ea2000c1e1900 */
[----:B---3--:R1:W-:Y:S03]  /*01d0*/  F2F.F64.F32 R12, R15 ;  /* 0x0000000f000c7310 */ /* 0x0083e60000201800 */
[----:B-1----:R-:W3:Y:S01]  /*01e0*/  LDG.E R15, desc[UR4][R2.64+0xc] ;  /* 0x00000c04020f7981 */ /* 0x002ee2000c1e1900 */
[----:B--2---:R-:W-:-:S04]  /*01f0*/  FMUL R14, R11, R14 ;  /* 0x0000000e0b0e7220 */ /* 0x004fc80000400000 */
[----:B------:R-:W1:Y:S02]  /*0200*/  F2F.F64.F32 R10, R14 ;  /* 0x0000000e000a7310 */ /* 0x000e640000201800 */
[----:B-1----:R-:W-:-:S10]  /*0210*/  DFMA R10, R10, -UR6, R12 ;  /* 0x800000060a0a7c2b */ /* 0x002fd4000800000c */
[----:B------:R-:W1:Y:S02]  /*0220*/  F2F.F32.F64 R11, R10 ;  /* 0x0000000a000b7310 */ /* 0x000e640000301000 */
[----:B-1----:R1:W-:Y:S04]  /*0230*/  STG.E desc[UR4][R2.64+0x4], R11 ;  /* 0x0000040b02007986 */ /* 0x0023e8000c101904 */
[----:B------:R-:W2:Y:S04]  /*0240*/  LDG.E R0, desc[UR4][R4.64+0x8] ;  /* 0x0000080404007981 */ /* 0x000ea8000c1e1900 */
[----:B0-----:R-:W2:Y:S01]  /*0250*/  LDG.E R9, desc[UR4][R6.64] ;  /* 0x0000000406097981 */ /* 0x001ea2000c1e1900 */
[----:B-----5:R0:W-:Y:S03]  /*0260*/  F2F.F64.F32 R12, R16 ;  /* 0x00000010000c7310 */ /* 0x0201e60000201800 */
[----:B0-----:R-:W4:Y:S01]  /*0270*/  LDG.E R16, desc[UR4][R2.64+0x10] ;  /* 0x0000100402107981 */ /* 0x001f22000c1e1900 */
[----:B--2---:R-:W-:-:S04]  /*0280*/  FMUL R0, R0, R9 ;  /* 0x0000000900007220 */ /* 0x004fc80000400000 */
[----:B------:R-:W0:Y:S02]  /*0290*/  F2F.F64.F32 R8, R0 ;  /* 0x0000000000087310 */ /* 0x000e240000201800 */
[----:B0-----:R-:W-:-:S10]  /*02a0*/  DFMA R8, R8, -UR6, R12 ;  /* 0x8000000608087c2b */ /* 0x001fd4000800000c */
[----:B------:R-:W0:Y:S02]  /*02b0*/  F2F.F32.F64 R9, R8 ;  /* 0x0000000800097310 */ /* 0x000e240000301000 */
[----:B0-----:R0:W-:Y:S04]  /*02c0*/  STG.E desc[UR4][R2.64+0x8], R9 ;  /* 0x0000080902007986 */ /* 0x0011e8000c101904 */
[----:B------:R-:W2:Y:S04]  /*02d0*/  LDG.E R10, desc[UR4][R4.64+0xc] ;  /* 0x00000c04040a7981 */ /* 0x000ea8000c1e1900 */
[----:B-1----:R-:W2:Y:S01]  /*02e0*/  LDG.E R11, desc[UR4][R6.64] ;  /* 0x00000004060b7981 */ /* 0x002ea2000c1e1900 */
        /* <DEDUP_REMOVED lines=9> */
[----:B----4-:R0:W-:Y:S03]  /*0380*/  F2F.F64.F32 R12, R16 ;  /* 0x00000010000c7310 */ /* 0x0101e60000201800 */
        /* <DEDUP_REMOVED lines=26> */
[----:B---3--:R-:W-:Y:S01]  /*0530*/  F2F.F64.F32 R12, R15 ;  /* 0x0000000f000c7310 */ /* 0x008fe20000201800 */
[----:B--2---:R-:W-:-:S07]  /*0540*/  FMUL R14, R10, R11 ;  /* 0x0000000b0a0e7220 */ /* 0x004fce0000400000 */
[----:B------:R-:W1:Y:S02]  /*0550*/  F2F.F64.F32 R10, R14 ;  /* 0x0000000e000a7310 */ /* 0x000e640000201800 */
[----:B-1----:R-:W-:-:S10]  /*0560*/  DFMA R10, R10, -UR6, R12 ;  /* 0x800000060a0a7c2b */ /* 0x002fd4000800000c */
[----:B------:R-:W1:Y:S02]  /*0570*/  F2F.F32.F64 R11, R10 ;  /* 0x0000000a000b7310 */ /* 0x000e640000301000 */
[----:B-1----:R1:W-:Y:S04]  /*0580*/  STG.E desc[UR4][R2.64+0x1c], R11 ;  /* 0x00001c0b02007986 */ /* 0x0023e8000c101904 */
[----:B------:R-:W2:Y:S04]  /*0590*/  LDG.E R0, desc[UR4][R4.64+0x20] ;  /* 0x0000200404007981 */ /* 0x000ea8000c1e1900 */
[----:B0-----:R-:W2:Y:S01]  /*05a0*/  LDG.E R9, desc[UR4][R6.64] ;  /* 0x0000000406097981 */ /* 0x001ea2000c1e1900 */
[----:B----4-:R-:W-:Y:S01]  /*05b0*/  F2F.F64.F32 R12, R16 ;  /* 0x00000010000c7310 */ /* 0x010fe20000201800 */
[----:B--2---:R-:W-:-:S07]  /*05c0*/  FMUL R0, R0, R9 ;  /* 0x0000000900007220 */ /* 0x004fce0000400000 */
[----:B------:R-:W0:Y:S02]  /*05d0*/  F2F.F64.F32 R8, R0 ;  /* 0x0000000000087310 */ /* 0x000e240000201800 */
[----:B0-----:R-:W-:Y:S01]  /*05e0*/  DFMA R8, R8, -UR6, R12 ;  /* 0x8000000608087c2b */ /* 0x001fe2000800000c */
[----:B------:R-:W2:Y:S09]  /*05f0*/  LDG.E R12, desc[UR4][R2.64+0x24] ;  /* 0x00002404020c7981 */ /* 0x000eb2000c1e1900 */
[----:B------:R-:W0:Y:S02]  /*0600*/  F2F.F32.F64 R9, R8 ;  /* 0x0000000800097310 */ /* 0x000e240000301000 */
[----:B0-----:R-:W-:Y:S04]  /*0610*/  STG.E desc[UR4][R2.64+0x20], R9 ;  /* 0x0000200902007986 */ /* 0x001fe8000c101904 */
[----:B------:R-:W3:Y:S04]  /*0620*/  LDG.E R10, desc[UR4][R4.64+0x24] ;  /* 0x00002404040a7981 */ /* 0x000ee8000c1e1900 */
[----:B-1----:R-:W3:Y:S01]  /*0630*/  LDG.E R11, desc[UR4][R6.64] ;  /* 0x00000004060b7981 */ /* 0x002ee2000c1e1900 */
[----:B--2---:R-:W-:Y:S01]  /*0640*/  F2F.F64.F32 R12, R12 ;  /* 0x0000000c000c7310 */ /* 0x004fe20000201800 */
[----:B---3--:R-:W-:-:S07]  /*0650*/  FMUL R14, R10, R11 ;  /* 0x0000000b0a0e7220 */ /* 0x008fce0000400000 */
[----:B------:R-:W0:Y:S02]  /*0660*/  F2F.F64.F32 R10, R14 ;  /* 0x0000000e000a7310 */ /* 0x000e240000201800 */
[----:B0-----:R-:W-:-:S10]  /*0670*/  DFMA R10, R10, -UR6, R12 ;  /* 0x800000060a0a7c2b */ /* 0x001fd4000800000c */
[----:B------:R-:W0:Y:S02]  /*0680*/  F2F.F32.F64 R11, R10 ;  /* 0x0000000a000b7310 */ /* 0x000e240000301000 */
[----:B0-----:R-:W-:Y:S01]  /*0690*/  STG.E desc[UR4][R2.64+0x24], R11 ;  /* 0x0000240b02007986 */ /* 0x001fe2000c101904 */
[----:B------:R-:W-:Y:S05]  /*06a0*/  EXIT ;  /* 0x000000000000794d */ /* 0x000fea0003800000 */
.L_x_1:
        /* <DEDUP_REMOVED lines=13> */
.L_x_23:


//--------------------- .text._Z20cuda_backprop_hiddenPfS_S_S_ --------------------------
	.section	.text._Z20cuda_backprop_hiddenPfS_S_S_,"ax",@progbits
	.align	128
        .global         _Z20cuda_backprop_hiddenPfS_S_S_
        .type           _Z20cuda_backprop_hiddenPfS_S_S_,@function
        .size           _Z20cuda_backprop_hiddenPfS_S_S_,(.L_x_24 - _Z20cuda_backprop_hiddenPfS_S_S_)
        .other          _Z20cuda_backprop_hiddenPfS_S_S_,@"STO_CUDA_ENTRY STV_DEFAULT"
_Z20cuda_backprop_hiddenPfS_S_S_:
.text._Z20cuda_backprop_hiddenPfS_S_S_:
[----:B------:R-:W-:Y:S01]  /*0000*/  LDC R1, c[0x0][0x37c] ;  /* 0x0000df00ff017b82 */ /* 0x000fe20000000800 */
[----:B------:R-:W0:Y:S07]  /*0010*/  S2R R0, SR_TID.X ;  /* 0x0000000000007919 */ /* 0x000e2e0000002100 */
[----:B------:R-:W0:Y:S08]  /*0020*/  S2UR UR4, SR_CTAID.X ;  /* 0x00000000000479c3 */ /* 0x000e300000002500 */
[----:B------:R-:W0:Y:S02]  /*0030*/  LDC R11, c[0x0][0x360] ;  /* 0x0000d800ff0b7b82 */ /* 0x000e240000000800 */
[----:B0-----:R-:W-:-:S05]  /*0040*/  IMAD R11, R11, UR4, R0 ;  /* 0x000000040b0b7c24 */ /* 0x001fca000f8e0200 */
[----:B------:R-:W-:-:S13]  /*0050*/  ISETP.GT.AND P0, PT, R11, 0x9, PT ;  /* 0x000000090b00780c */ /* 0x000fda0003f04270 */
[----:B------:R-:W-:Y:S05]  /*0060*/  @P0 EXIT ;  /* 0x000000000000094d */ /* 0x000fea0003800000 */
[----:B------:R-:W0:Y:S01]  /*0070*/  LDC.64 R6, c[0x0][0x388] ;  /* 0x0000e200ff067b82 */ /* 0x000e220000000a00 */
[----:B------:R-:W1:Y:S07]  /*0080*/  LDCU.64 UR4, c[0x0][0x358] ;  /* 0x00006b00ff0477ac */ /* 0x000e6e0008000a00 */
[----:B------:R-:W2:Y:S08]  /*0090*/  LDC.64 R4, c[0x0][0x390] ;  /* 0x0000e400ff047b82 */ /* 0x000eb00000000a00 */
[----:B------:R-:W3:Y:S01]  /*00a0*/  LDC.64 R2, c[0x0][0x398] ;  /* 0x0000e600ff027b82 */ /* 0x000ee20000000a00 */
[----:B0-----:R-:W-:-:S07]  /*00b0*/  IMAD.WIDE R6, R11, 0x4, R6 ;  /* 0x000000040b067825 */ /* 0x001fce00078e0206 */
[----:B------:R-:W0:Y:S01]  /*00c0*/  LDC.64 R8, c[0x0][0x380] ;  /* 0x0000e000ff087b82 */ /* 0x000e220000000a00 */
[----:B-1----:R-:W4:Y:S01]  /*00d0*/  LDG.E R6, desc[UR4][R6.64] ;  /* 0x0000000406067981 */ /* 0x002f22000c1e1900 */
[----:B--2---:R-:W-:-:S06]  /*00e0*/  IMAD.WIDE R4, R11, 0x4, R4 ;  /* 0x000000040b047825 */ /* 0x004fcc00078e0204 */
[----:B------:R-:W2:Y:S04]  /*00f0*/  LDG.E R5, desc[UR4][R4.64] ;  /* 0x0000000404057981 */ /* 0x000ea8000c1e1900 */
[----:B---3--:R-:W2:Y:S01]  /*0100*/  LDG.E R0, desc[UR4][R2.64] ;  /* 0x0000000402007981 */ /* 0x008ea2000c1e1900 */
[----:B0-----:R-:W-:-:S04]  /*0110*/  IMAD.WIDE R8, R11, 0x4, R8 ;  /* 0x000000040b087825 */ /* 0x001fc800078e0208 */
[----:B----4-:R-:W-:-:S04]  /*0120*/  FADD R13, -R6, 1 ;  /* 0x3f800000060d7421 */ /* 0x010fc80000000100 */
[----:B------:R-:W-:Y:S01]  /*0130*/  FMUL R13, R6, R13 ;  /* 0x0000000d060d7220 */ /* 0x000fe20000400000 */
[----:B--2---:R-:W-:-:S04]  /*0140*/  FFMA R0, R0, R5, RZ ;  /* 0x0000000500007223 */ /* 0x004fc800000000ff */
[----:B------:R-:W-:-:S05]  /*0150*/  FMUL R13, R0, R13 ;  /* 0x0000000d000d7220 */ /* 0x000fca0000400000 */
[----:B------:R-:W-:Y:S01]  /*0160*/  STG.E desc[UR4][R8.64], R13 ;  /* 0x0000000d08007986 */ /* 0x000fe2000c101904 */
[----:B------:R-:W-:Y:S05]  /*0170*/  EXIT ;  /* 0x000000000000794d */ /* 0x000fea0003800000 */
.L_x_2:
        /* <DEDUP_REMOVED lines=16> */
.L_x_24:


//--------------------- .text._Z17cuda_backprop_outPfS_S_ --------------------------
	.section	.text._Z17cuda_backprop_outPfS_S_,"ax",@progbits
	.align	128
        .global         _Z17cuda_backprop_outPfS_S_
        .type           _Z17cuda_backprop_outPfS_S_,@function
        .size           _Z17cuda_backprop_outPfS_S_,(.L_x_25 - _Z17cuda_backprop_outPfS_S_)
        .other          _Z17cuda_backprop_outPfS_S_,@"STO_CUDA_ENTRY STV_DEFAULT"
_Z17cuda_backprop_outPfS_S_:
.text._Z17cuda_backprop_outPfS_S_:
        /* <DEDUP_REMOVED lines=8> */
[----:B------:R-:W1:Y:S07]  /*0080*/  LDCU.64 UR4, c[0x0][0x358] ;  /* 0x00006b00ff0477ac */ /* 0x000e6e0008000a00 */
[----:B------:R-:W2:Y:S08]  /*0090*/  LDC.64 R4, c[0x0][0x390] ;  /* 0x0000e400ff047b82 */ /* 0x000eb00000000a00 */
[----:B------:R-:W3:Y:S01]  /*00a0*/  LDC.64 R6, c[0x0][0x380] ;  /* 0x0000e000ff067b82 */ /* 0x000ee20000000a00 */
[----:B0-----:R-:W-:-:S06]  /*00b0*/  IMAD.WIDE R2, R9, 0x4, R2 ;  /* 0x0000000409027825 */ /* 0x001fcc00078e0202 */
[----:B-1----:R-:W4:Y:S01]  /*00c0*/  LDG.E R2, desc[UR4][R2.64] ;  /* 0x0000000402027981 */ /* 0x002f22000c1e1900 */
[----:B--2---:R-:W-:-:S06]  /*00d0*/  IMAD.WIDE R4, R9, 0x4, R4 ;  /* 0x0000000409047825 */ /* 0x004fcc00078e0204 */
[----:B------:R-:W4:Y:S01]  /*00e0*/  LDG.E R5, desc[UR4][R4.64] ;  /* 0x0000000404057981 */ /* 0x000f22000c1e1900 */
[----:B---3--:R-:W-:-:S04]  /*00f0*/  IMAD.WIDE R6, R9, 0x4, R6 ;  /* 0x0000000409067825 */ /* 0x008fc800078e0206 */
[----:B----4-:R-:W-:-:S05]  /*0100*/  FADD R9, R2, -R5 ;  /* 0x8000000502097221 */ /* 0x010fca0000000000 */
[----:B------:R-:W-:Y:S01]  /*0110*/  STG.E desc[UR4][R6.64], R9 ;  /* 0x0000000906007986 */ /* 0x000fe2000c101904 */
[----:B------:R-:W-:Y:S05]  /*0120*/  EXIT ;  /* 0x000000000000794d */ /* 0x000fea0003800000 */
.L_x_3:
        /* <DEDUP_REMOVED lines=13> */
.L_x_25:


//--------------------- .text._Z14cuda_forward_2PfS_S_S_ --------------------------
	.section	.text._Z14cuda_forward_2PfS_S_S_,"ax",@progbits
	.align	128
        .global         _Z14cuda_forward_2PfS_S_S_
        .type           _Z14cuda_forward_2PfS_S_S_,@function
        .size           _Z14cuda_forward_2PfS_S_S_,(.L_x_20 - _Z14cuda_forward_2PfS_S_S_)
        .other          _Z14cuda_forward_2PfS_S_S_,@"STO_CUDA_ENTRY STV_DEFAULT"
_Z14cuda_forward_2PfS_S_S_:
.text._Z14cuda_forward_2PfS_S_S_:
        /* <DEDUP_REMOVED lines=10> */
[----:B------:R-:W2:Y:S01]  /*00a0*/  LDC.64 R2, c[0x0][0x388] ;  /* 0x0000e200ff027b82 */ /* 0x000ea20000000a00 */
[----:B0-----:R-:W-:-:S07]  /*00b0*/  IMAD.WIDE R6, R5, 0x4, R6 ;  /* 0x0000000405067825 */ /* 0x001fce00078e0206 */
[----:B------:R-:W0:Y:S01]  /*00c0*/  LDC.64 R4, c[0x0][0x398] ;  /* 0x0000e600ff047b82 */ /* 0x000e220000000a00 */
[----:B-1----:R-:W3:Y:S04]  /*00d0*/  LDG.E R27, desc[UR4][R6.64] ;  /* 0x00000004061b7981 */ /* 0x002ee8000c1e1900 */
[----:B--2---:R-:W3:Y:S04]  /*00e0*/  LDG.E R0, desc[UR4][R2.64] ;  /* 0x0000000402007981 */ /* 0x004ee8000c1e1900 */
[----:B------:R-:W2:Y:S04]  /*00f0*/  LDG.E R22, desc[UR4][R2.64+0x4] ;  /* 0x0000040402167981 */ /* 0x000ea8000c1e1900 */
[----:B------:R-:W2:Y:S04]  /*0100*/  LDG.E R25, desc[UR4][R6.64+0x4] ;  /* 0x0000040406197981 */ /* 0x000ea8000c1e1900 */
[----:B------:R-:W4:Y:S04]  /*0110*/  LDG.E R20, desc[UR4][R2.64+0x8] ;  /* 0x0000080402147981 */ /* 0x000f28000c1e1900 */
[----:B------:R-:W4:Y:S04]  /*0120*/  LDG.E R23, desc[UR4][R6.64+0x8] ;  /* 0x0000080406177981 */ /* 0x000f28000c1e1900 */
[----:B------:R-:W5:Y:S04]  /*0130*/  LDG.E R18, desc[UR4][R2.64+0xc] ;  /* 0x00000c0402127981 */ /* 0x000f68000c1e1900 */
        /* <DEDUP_REMOVED lines=8> */
[----:B------:R-:W5:Y:S01]  /*01c0*/  LDG.E R13, desc[UR4][R6.64+0x1c] ;  /* 0x00001c04060d7981 */ /* 0x000f62000c1e1900 */
[----:B0-----:R-:W-:-:S03]  /*01d0*/  IMAD.WIDE R4, R9, 0x4, R4 ;  /* 0x0000000409047825 */ /* 0x001fc600078e0204 */
[----:B------:R-:W5:Y:S04]  /*01e0*/  LDG.E R8, desc[UR4][R2.64+0x20] ;  /* 0x0000200402087981 */ /* 0x000f68000c1e1900 */
[----:B------:R-:W5:Y:S04]  /*01f0*/  LDG.E R11, desc[UR4][R6.64+0x20] ;  /* 0x00002004060b7981 */ /* 0x000f68000c1e1900 */
[----:B------:R-:W5:Y:S04]  /*0200*/  LDG.E R24, desc[UR4][R6.64+0x24] ;  /* 0x0000240406187981 */ /* 0x000f68000c1e1900 */
[----:B------:R0:W5:Y:S04]  /*0210*/  LDG.E R29, desc[UR4][R2.64+0x24] ;  /* 0x00002404021d7981 */ /* 0x000168000c1e1900 */
[----:B------:R1:W5:Y:S01]  /*0220*/  LDG.E R4, desc[UR4][R4.64] ;  /* 0x0000000404047981 */ /* 0x000362000c1e1900 */
[----:B0-----:R-:W-:Y:S01]  /*0230*/  HFMA2 R3, -RZ, RZ, 0.96630859375, -0.0022525787353515625 ;  /* 0x3bbb989dff037431 */ /* 0x001fe200000001ff */
[----:B-1----:R-:W-:Y:S01]  /*0240*/  MOV R5, 0x437c0000 ;  /* 0x437c000000057802 */ /* 0x002fe20000000f00 */
[----:B------:R-:W-:Y:S01]  /*0250*/  BSSY.RECONVERGENT B0, `(.L_x_4) ;  /* 0x0000020000007945 */ /* 0x000fe20003800200 */
[----:B---3--:R-:W-:-:S04]  /*0260*/  FFMA R27, R0, R27, RZ ;  /* 0x0000001b001b7223 */ /* 0x008fc800000000ff */
[----:B--2---:R-:W-:-:S04]  /*0270*/  FFMA R25, R22, R25, R27 ;  /* 0x0000001916197223 */ /* 0x004fc8000000001b */
[----:B----4-:R-:W-:-:S04]  /*0280*/  FFMA R23, R20, R23, R25 ;  /* 0x0000001714177223 */ /* 0x010fc80000000019 */
[----:B-----5:R-:W-:-:S04]  /*0290*/  FFMA R21, R18, R21, R23 ;  /* 0x0000001512157223 */ /* 0x020fc80000000017 */
[----:B------:R-:W-:-:S04]  /*02a0*/  FFMA R19, R16, R19, R21 ;  /* 0x0000001310137223 */ /* 0x000fc80000000015 */
[----:B------:R-:W-:-:S04]  /*02b0*/  FFMA R17, R14, R17, R19 ;  /* 0x000000110e117223 */ /* 0x000fc80000000013 */
[----:B------:R-:W-:-:S04]  /*02c0*/  FFMA R15, R12, R15, R17 ;  /* 0x0000000f0c0f7223 */ /* 0x000fc80000000011 */
[----:B------:R-:W-:-:S04]  /*02d0*/  FFMA R13, R10, R13, R15 ;  /* 0x0000000d0a0d7223 */ /* 0x000fc8000000000f */
[----:B------:R-:W-:-:S04]  /*02e0*/  FFMA R8, R8, R11, R13 ;  /* 0x0000000b08087223 */ /* 0x000fc8000000000d */
[----:B------:R-:W-:-:S04]  /*02f0*/  FFMA R29, R29, R24, R8 ;  /* 0x000000181d1d7223 */ /* 0x000fc80000000008 */
[----:B------:R-:W-:-:S04]  /*0300*/  FADD R4, R29, R4 ;  /* 0x000000041d047221 */ /* 0x000fc80000000000 */
[----:B------:R-:W-:-:S04]  /*0310*/  FFMA.SAT R0, R4, -R3, 0.5 ;  /* 0x3f00000004007423 */ /* 0x000fc80000002803 */
[----:B------:R-:W-:-:S04]  /*0320*/  FFMA.RM R0, R0, R5, 12582913 ;  /* 0x4b40000100007423 */ /* 0x000fc80000004005 */
[----:B------:R-:W-:-:S04]  /*0330*/  FADD R3, R0, -12583039 ;  /* 0xcb40007f00037421 */ /* 0x000fc80000000000 */
[----:B------:R-:W-:-:S04]  /*0340*/  FFMA R3, R4, -1.4426950216293334961, -R3 ;  /* 0xbfb8aa3b04037823 */ /* 0x000fc80000000803 */
[----:B------:R-:W-:-:S06]  /*0350*/  FFMA R3, R4, -1.925963033500011079e-08, R3 ;  /* 0xb2a5706004037823 */ /* 0x000fcc0000000003 */
[----:B------:R-:W0:Y:S01]  /*0360*/  MUFU.EX2 R3, R3 ;  /* 0x0000000300037308 */ /* 0x000e220000000800 */
[----:B------:R-:W-:-:S05]  /*0370*/  SHF.L.U32 R0, R0, 0x17, RZ ;  /* 0x0000001700007819 */ /* 0x000fca00000006ff */
[----:B0-----:R-:W-:-:S05]  /*0380*/  FFMA R0, R0, R3, 1 ;  /* 0x3f80000000007423 */ /* 0x001fca0000000003 */
[----:B------:R-:W-:-:S04]  /*0390*/  IADD3 R2, PT, PT, R0, 0x1800000, RZ ;  /* 0x0180000000027810 */ /* 0x000fc80007ffe0ff */
[----:B------:R-:W-:-:S04]  /*03a0*/  LOP3.LUT R2, R2, 0x7f800000, RZ, 0xc0, !PT ;  /* 0x7f80000002027812 */ /* 0x000fc800078ec0ff */
[----:B------:R-:W-:-:S13]  /*03b0*/  ISETP.GT.U32.AND P0, PT, R2, 0x1ffffff, PT ;  /* 0x01ffffff0200780c */ /* 0x000fda0003f04070 */
[----:B------:R-:W-:Y:S05]  /*03c0*/  @P0 BRA `(.L_x_5) ;  /* 0x0000000000100947 */ /* 0x000fea0003800000 */
[----:B------:R-:W-:-:S07]  /*03d0*/  MOV R4, 0x3f0 ;  /* 0x000003f000047802 */ /* 0x000fce0000000f00 */
[----:B------:R-:W-:Y:S05]  /*03e0*/  CALL.REL.NOINC `($__internal_0_$__cuda_sm20_rcp_rn_f32_slowpath) ;  /* 0x00000000002c7944 */ /* 0x000fea0003c00000 */
[----:B------:R-:W-:Y:S01]  /*03f0*/  IMAD.MOV.U32 R5, RZ, RZ, R3 ;  /* 0x000000ffff057224 */ /* 0x000fe200078e0003 */
[----:B------:R-:W-:Y:S06]  /*0400*/  BRA `(.L_x_6) ;  /* 0x0000000000107947 */ /* 0x000fec0003800000 */
.L_x_5:
[----:B------:R-:W0:Y:S02]  /*0410*/  MUFU.RCP R5, R0 ;  /* 0x0000000000057308 */ /* 0x000e240000001000 */
[----:B0-----:R-:W-:-:S04]  /*0420*/  FFMA R2, R0, R5, -1 ;  /* 0xbf80000000027423 */ /* 0x001fc80000000005 */
[----:B------:R-:W-:-:S04]  /*0430*/  FADD.FTZ R2, -R2, -RZ ;  /* 0x800000ff02027221 */ /* 0x000fc80000010100 */
[----:B------:R-:W-:-:S07]  /*0440*/  FFMA R5, R5, R2, R5 ;  /* 0x0000000205057223 */ /* 0x000fce0000000005 */
.L_x_6:
[----:B------:R-:W-:Y:S05]  /*0450*/  BSYNC.RECONVERGENT B0 ;  /* 0x0000000000007941 */ /* 0x000fea0003800200 */
.L_x_4:
[----:B------:R-:W0:Y:S02]  /*0460*/  LDC.64 R2, c[0x0][0x390] ;  /* 0x0000e400ff027b82 */ /* 0x000e240000000a00 */
[----:B0-----:R-:W-:-:S05]  /*0470*/  IMAD.WIDE R2, R9, 0x4, R2 ;  /* 0x0000000409027825 */ /* 0x001fca00078e0202 */
[----:B------:R-:W-:Y:S01]  /*0480*/  STG.E desc[UR4][R2.64], R5 ;  /* 0x0000000502007986 */ /* 0x000fe2000c101904 */
[----:B------:R-:W-:Y:S05]  /*0490*/  EXIT ;  /* 0x000000000000794d */ /* 0x000fea0003800000 */
        .weak           $__internal_0_$__cuda_sm20_rcp_rn_f32_slowpath
        .type           $__internal_0_$__cuda_sm20_rcp_rn_f32_slowpath,@function
        .size           $__internal_0_$__cuda_sm20_rcp_rn_f32_slowpath,(.L_x_20 - $__internal_0_$__cuda_sm20_rcp_rn_f32_slowpath)
$__internal_0_$__cuda_sm20_rcp_rn_f32_slowpath:
[----:B------:R-:W-:Y:S01]  /*04a0*/  SHF.L.U32 R2, R0, 0x1, RZ ;  /* 0x0000000100027819 */ /* 0x000fe200000006ff */
[----:B------:R-:W-:Y:S03]  /*04b0*/  BSSY.RECONVERGENT B1, `(.L_x_7) ;  /* 0x0000030000017945 */ /* 0x000fe60003800200 */
[----:B------:R-:W-:-:S04]  /*04c0*/  SHF.R.U32.HI R2, RZ, 0x18, R2 ;  /* 0x00000018ff027819 */ /* 0x000fc80000011602 */
[----:B------:R-:W-:-:S13]  /*04d0*/  ISETP.NE.U32.AND P0, PT, R2, RZ, PT ;  /* 0x000000ff0200720c */ /* 0x000fda0003f05070 */
[----:B------:R-:W-:Y:S05]  /*04e0*/  @P0 BRA `(.L_x_8) ;  /* 0x0000000000280947 */ /* 0x000fea0003800000 */
[----:B------:R-:W-:-:S04]  /*04f0*/  SHF.L.U32 R2, R0, 0x1, RZ ;  /* 0x0000000100027819 */ /* 0x000fc800000006ff */
[----:B------:R-:W-:-:S13]  /*0500*/  ISETP.NE.AND P0, PT, R2, RZ, PT ;  /* 0x000000ff0200720c */ /* 0x000fda0003f05270 */
[----:B------:R-:W-:Y:S01]  /*0510*/  @P0 FFMA R5, R0, 1.84467440737095516160e+19, RZ ;  /* 0x5f80000000050823 */ /* 0x000fe200000000ff */
[----:B------:R-:W-:Y:S08]  /*0520*/  @!P0 MUFU.RCP R3, R0 ;  /* 0x0000000000038308 */ /* 0x000ff00000001000 */
[----:B------:R-:W0:Y:S02]  /*0530*/  @P0 MUFU.RCP R2, R5 ;  /* 0x0000000500020308 */ /* 0x000e240000001000 */
[----:B0-----:R-:W-:-:S04]  /*0540*/  @P0 FFMA R6, R5, R2, -1 ;  /* 0xbf80000005060423 */ /* 0x001fc80000000002 */
[----:B------:R-:W-:-:S04]  /*0550*/  @P0 FADD.FTZ R7, -R6, -RZ ;  /* 0x800000ff06070221 */ /* 0x000fc80000010100 */
[----:B------:R-:W-:-:S04]  /*0560*/  @P0 FFMA R2, R2, R7, R2 ;  /* 0x0000000702020223 */ /* 0x000fc80000000002 */
[----:B------:R-:W-:Y:S01]  /*0570*/  @P0 FFMA R3, R2, 1.84467440737095516160e+19, RZ ;  /* 0x5f80000002030823 */ /* 0x000fe200000000ff */
[----:B------:R-:W-:Y:S06]  /*0580*/  BRA `(.L_x_9) ;  /* 0x0000000000887947 */ /* 0x000fec0003800000 */
.L_x_8:
[----:B------:R-:W-:-:S05]  /*0590*/  VIADD R3, R2, 0xffffff03 ;  /* 0xffffff0302037836 */ /* 0x000fca0000000000 */
[----:B------:R-:W-:-:S13]  /*05a0*/  ISETP.GT.U32.AND P0, PT, R3, 0x1, PT ;  /* 0x000000010300780c */ /* 0x000fda0003f04070 */
[----:B------:R-:W-:Y:S05]  /*05b0*/  @P0 BRA `(.L_x_10) ;  /* 0x0000000000780947 */ /* 0x000fea0003800000 */
[----:B------:R-:W-:Y:S01]  /*05c0*/  LOP3.LUT R5, R0, 0x7fffff, RZ, 0xc0, !PT ;  /* 0x007fffff00057812 */ /* 0x000fe200078ec0ff */
[----:B------:R-:W-:-:S03]  /*05d0*/  HFMA2 R10, -RZ, RZ, 0, 1.78813934326171875e-07 ;  /* 0x00000003ff0a7431 */ /* 0x000fc600000001ff */
[----:B------:R-:W-:-:S04]  /*05e0*/  LOP3.LUT R5, R5, 0x3f800000, RZ, 0xfc, !PT ;  /* 0x3f80000005057812 */ /* 0x000fc800078efcff */
[----:B------:R-:W0:Y:S01]  /*05f0*/  MUFU.RCP R6, R5 ;  /* 0x0000000500067308 */ /* 0x000e220000001000 */
[----:B------:R-:W-:Y:S01]  /*0600*/  SHF.L.U32 R11, R10, R3, RZ ;  /* 0x000000030a0b7219 */ /* 0x000fe200000006ff */
[----:B0-----:R-:W-:-:S04]  /*0610*/  FFMA R7, R5, R6, -1 ;  /* 0xbf80000005077423 */ /* 0x001fc80000000006 */
[----:B------:R-:W-:-:S04]  /*0620*/  FADD.FTZ R7, -R7, -RZ ;  /* 0x800000ff07077221 */ /* 0x000fc80000010100 */
[CCC-:B------:R-:W-:Y:S01]  /*0630*/  FFMA.RM R8, R6.reuse, R7.reuse, R6.reuse ;  /* 0x0000000706087223 */ /* 0x1c0fe20000004006 */
[----:B------:R-:W-:-:S04]  /*0640*/  FFMA.RP R7, R6, R7, R6 ;  /* 0x0000000706077223 */ /* 0x000fc80000008006 */
[C---:B------:R-:W-:Y:S02]  /*0650*/  LOP3.LUT R6, R8.reuse, 0x7fffff, RZ, 0xc0, !PT ;  /* 0x007fffff08067812 */ /* 0x040fe400078ec0ff */
[----:B------:R-:W-:Y:S02]  /*0660*/  FSETP.NEU.FTZ.AND P0, PT, R8, R7, PT ;  /* 0x000000070800720b */ /* 0x000fe40003f1d000 */
[----:B------:R-:W-:Y:S02]  /*0670*/  LOP3.LUT R6, R6, 0x800000, RZ, 0xfc, !PT ;  /* 0x0080000006067812 */ /* 0x000fe400078efcff */
[----:B------:R-:W-:Y:S02]  /*0680*/  SEL R7, RZ, 0xffffffff, !P0 ;  /* 0xffffffffff077807 */ /* 0x000fe40004000000 */
[----:B------:R-:W-:Y:S02]  /*0690*/  LOP3.LUT R8, R11, R6, RZ, 0xc0, !PT ;  /* 0x000000060b087212 */ /* 0x000fe400078ec0ff */
[----:B------:R-:W-:-:S02]  /*06a0*/  IADD3 R7, PT, PT, -R7, RZ, RZ ;  /* 0x000000ff07077210 */ /* 0x000fc40007ffe1ff */
[-C--:B------:R-:W-:Y:S02]  /*06b0*/  SHF.R.U32.HI R8, RZ, R3.reuse, R8 ;  /* 0x00000003ff087219 */ /* 0x080fe40000011608 */
[----:B------:R-:W-:Y:S02]  /*06c0*/  LOP3.LUT P1, RZ, R7, R3, R6, 0xf8, !PT ;  /* 0x0000000307ff7212 */ /* 0x000fe4000782f806 */
[C---:B------:R-:W-:Y:S02]  /*06d0*/  LOP3.LUT P0, RZ, R8.reuse, 0x1, RZ, 0xc0, !PT ;  /* 0x0000000108ff7812 */ /* 0x040fe4000780c0ff */
[----:B------:R-:W-:-:S04]  /*06e0*/  LOP3.LUT P2, RZ, R8, 0x2, RZ, 0xc0, !PT ;  /* 0x0000000208ff7812 */ /* 0x000fc8000784c0ff */
[----:B------:R-:W-:Y:S02]  /*06f0*/  PLOP3.LUT P0, PT, P0, P1, P2, 0xe0, 0x0 ;  /* 0x000000000000781c */ /* 0x000fe40000703c20 */
[----:B------:R-:W-:Y:S02]  /*0700*/  LOP3.LUT P1, RZ, R0, 0x7fffff, RZ, 0xc0, !PT ;  /* 0x007fffff00ff7812 */ /* 0x000fe4000782c0ff */
[----:B------:R-:W-:-:S04]  /*0710*/  SEL R3, RZ, 0x1, !P0 ;  /* 0x00000001ff037807 */ /* 0x000fc80004000000 */
[----:B------:R-:W-:-:S04]  /*0720*/  IADD3 R3, PT, PT, -R3, RZ, RZ ;  /* 0x000000ff03037210 */ /* 0x000fc80007ffe1ff */
[----:B------:R-:W-:Y:S01]  /*0730*/  ISETP.GE.AND P0, PT, R3, RZ, PT ;  /* 0x000000ff0300720c */ /* 0x000fe20003f06270 */
[----:B------:R-:W-:-:S05]  /*0740*/  VIADD R3, R2, 0xffffff04 ;  /* 0xffffff0402037836 */ /* 0x000fca0000000000 */
[----:B------:R-:W-:-:S07]  /*0750*/  SHF.R.U32.HI R3, RZ, R3, R6 ;  /* 0x00000003ff037219 */ /* 0x000fce0000011606 */
[----:B------:R-:W-:-:S04]  /*0760*/  @!P0 IADD3 R3, PT, PT, R3, 0x1, RZ ;  /* 0x0000000103038810 */ /* 0x000fc80007ffe0ff */
[----:B------:R-:W-:-:S04]  /*0770*/  @!P1 SHF.L.U32 R3, R3, 0x1, RZ ;  /* 0x0000000103039819 */ /* 0x000fc800000006ff */
[----:B------:R-:W-:Y:S01]  /*0780*/  LOP3.LUT R3, R3, 0x80000000, R0, 0xf8, !PT ;  /* 0x8000000003037812 */ /* 0x000fe200078ef800 */
[----:B------:R-:W-:Y:S06]  /*0790*/  BRA `(.L_x_9) ;  /* 0x0000000000047947 */ /* 0x000fec0003800000 */
.L_x_10:
[----:B------:R0:W1:Y:S02]  /*07a0*/  MUFU.RCP R3, R0 ;  /* 0x0000000000037308 */ /* 0x0000640000001000 */
.L_x_9:
[----:B------:R-:W-:Y:S05]  /*07b0*/  BSYNC.RECONVERGENT B1 ;  /* 0x0000000000017941 */ /* 0x000fea0003800200 */
.L_x_7:
[----:B------:R-:W-:-:S04]  /*07c0*/  MOV R5, 0x0 ;  /* 0x0000000000057802 */ /* 0x000fc80000000f00 */
[----:B01----:R-:W-:Y:S05]  /*07d0*/  RET.REL.NODEC R4 `(_Z14cuda_forward_2PfS_S_S_) ;  /* 0xfffffff804087950 */ /* 0x003fea0003c3ffff */
.L_x_11:
        /* <DEDUP_REMOVED lines=10> */
.L_x_20:


//--------------------- .text._Z14cuda_forward_1PfS_S_S_ --------------------------
	.section	.text._Z14cuda_forward_1PfS_S_S_,"ax",@progbits
	.align	128
        .global         _Z14cuda_forward_1PfS_S_S_
        .type           _Z14cuda_forward_1PfS_S_S_,@function
        .size           _Z14cuda_forward_1PfS_S_S_,(.L_x_21 - _Z14cuda_forward_1PfS_S_S_)
        .other          _Z14cuda_forward_1PfS_S_S_,@"STO_CUDA_ENTRY STV_DEFAULT"
_Z14cuda_forward_1PfS_S_S_:
.text._Z14cuda_forward_1PfS_S_S_:
        /* <DEDUP_REMOVED lines=8> */
[----:B------:R-:W1:Y:S01]  /*0080*/  LDCU.64 UR4, c[0x0][0x358] ;  /* 0x00006b00ff0477ac */ /* 0x000e620008000a00 */
[----:B------:R-:W-:-:S06]  /*0090*/  IMAD R7, R9, 0x1a, RZ ;  /* 0x0000001a09077824 */ /* 0x000fcc00078e02ff */
[----:B------:R-:W2:Y:S01]  /*00a0*/  LDC.64 R2, c[0x0][0x380] ;  /* 0x0000e000ff027b82 */ /* 0x000ea20000000a00 */
[----:B0-----:R-:W-:-:S05]  /*00b0*/  IMAD.WIDE R4, R7, 0x4, R4 ;  /* 0x0000000407047825 */ /* 0x001fca00078e0204 */
        /* <DEDUP_REMOVED lines=24> */
[----:B---3--:R-:W-:-:S03]  /*0240*/  FFMA R0, R0, R7, RZ ;  /* 0x0000000700007223 */ /* 0x008fc600000000ff */
[----:B------:R-:W3:Y:S01]  /*0250*/  LDG.E R7, desc[UR4][R4.64+0x2c] ;  /* 0x00002c0404077981 */ /* 0x000ee2000c1e1900 */
[----:B--2---:R-:W-:-:S03]  /*0260*/  FFMA R0, R17, R6, R0 ;  /* 0x0000000611007223 */ /* 0x004fc60000000000 */
[----:B------:R-:W2:Y:S04]  /*0270*/  LDG.E R17, desc[UR4][R4.64+0x28] ;  /* 0x0000280404117981 */ /* 0x000ea8000c1e1900 */
[----:B------:R-:W3:Y:S01]  /*0280*/  LDG.E R6, desc[UR4][R2.64+0x2c] ;  /* 0x00002c0402067981 */ /* 0x000ee2000c1e1900 */
[----:B----4-:R-:W-:-:S03]  /*0290*/  FFMA R25, R25, R20, R0 ;  /* 0x0000001419197223 */ /* 0x010fc60000000000 */
[----:B------:R-:W4:Y:S01]  /*02a0*/  LDG.E R20, desc[UR4][R2.64+0x34] ;  /* 0x0000340402147981 */ /* 0x000f22000c1e1900 */
[----:B-----5:R-:W-:-:S03]  /*02b0*/  FFMA R25, R18, R23, R25 ;  /* 0x0000001712197223 */ /* 0x020fc60000000019 */
[----:B------:R-:W5:Y:S04]  /*02c0*/  LDG.E R18, desc[UR4][R2.64+0x30] ;  /* 0x0000300402127981 */ /* 0x000f68000c1e1900 */
[----:B------:R-:W5:Y:S01]  /*02d0*/  LDG.E R23, desc[UR4][R4.64+0x30] ;  /* 0x0000300404177981 */ /* 0x000f62000c1e1900 */
[----:B------:R-:W-:-:S03]  /*02e0*/  FFMA R0, R14, R19, R25 ;  /* 0x000000130e007223 */ /* 0x000fc60000000019 */
[----:B------:R-:W4:Y:S04]  /*02f0*/  LDG.E R25, desc[UR4][R4.64+0x34] ;  /* 0x0000340404197981 */ /* 0x000f28000c1e1900 */
[----:B------:R-:W4:Y:S04]  /*0300*/  LDG.E R14, desc[UR4][R2.64+0x38] ;  /* 0x00003804020e7981 */ /* 0x000f28000c1e1900 */
[----:B------:R-:W4:Y:S01]  /*0310*/  LDG.E R19, desc[UR4][R4.64+0x38] ;  /* 0x0000380404137981 */ /* 0x000f22000c1e1900 */
[----:B------:R-:W-:-:S03]  /*0320*/  FFMA R0, R11, R16, R0 ;  /* 0x000000100b007223 */ /* 0x000fc60000000000 */
[----:B------:R-:W4:Y:S01]  /*0330*/  LDG.E R11, desc[UR4][R4.64+0x3c] ;  /* 0x00003c04040b7981 */ /* 0x000f22000c1e1900 */
[----:B------:R-:W-:-:S03]  /*0340*/  FFMA R21, R21, R22, R0 ;  /* 0x0000001615157223 */ /* 0x000fc60000000000 */
[----:B------:R-:W4:Y:S04]  /*0350*/  LDG.E R0, desc[UR4][R2.64+0x3c] ;  /* 0x00003c0402007981 */ /* 0x000f28000c1e1900 */
        /* <DEDUP_REMOVED lines=10> */
[----:B--2---:R-:W-:-:S03]  /*0400*/  FFMA R21, R12, R17, R21 ;  /* 0x000000110c157223 */ /* 0x004fc60000000015 */
[----:B------:R-:W2:Y:S01]  /*0410*/  LDG.E R12, desc[UR4][R2.64+0x48] ;  /* 0x00004804020c7981 */ /* 0x000ea2000c1e1900 */
[----:B---3--:R-:W-:-:S03]  /*0420*/  FFMA R27, R6, R7, R21 ;  /* 0x00000007061b7223 */ /* 0x008fc60000000015 */
[----:B------:R-:W2:Y:S01]  /*0430*/  LDG.E R17, desc[UR4][R4.64+0x48] ;  /* 0x0000480404117981 */ /* 0x000ea2000c1e1900 */
[----:B------:R-:W0:Y:S03]  /*0440*/  LDC.64 R6, c[0x0][0x398] ;  /* 0x0000e600ff067b82 */ /* 0x000e260000000a00 */
[----:B------:R-:W3:Y:S01]  /*0450*/  LDG.E R21, desc[UR4][R4.64+0x4c] ;  /* 0x00004c0404157981 */ /* 0x000ee2000c1e1900 */
[----:B-----5:R-:W-:-:S03]  /*0460*/  FFMA R27, R18, R23, R27 ;  /* 0x00000017121b7223 */ /* 0x020fc6000000001b */
[----:B------:R-:W5:Y:S01]  /*0470*/  LDG.E R18, desc[UR4][R2.64+0x50] ;  /* 0x0000500402127981 */ /* 0x000f62000c1e1900 */
[----:B----4-:R-:W-:-:S03]  /*0480*/  FFMA R27, R20, R25, R27 ;  /* 0x00000019141b7223 */ /* 0x010fc6000000001b */
[----:B------:R-:W5:Y:S04]  /*0490*/  LDG.E R23, desc[UR4][R4.64+0x50] ;  /* 0x0000500404177981 */ /* 0x000f68000c1e1900 */
[----:B------:R-:W4:Y:S04]  /*04a0*/  LDG.E R20, desc[UR4][R2.64+0x54] ;  /* 0x0000540402147981 */ /* 0x000f28000c1e1900 */
[----:B------:R-:W4:Y:S01]  /*04b0*/  LDG.E R25, desc[UR4][R4.64+0x54] ;  /* 0x0000540404197981 */ /* 0x000f22000c1e1900 */
[----:B------:R-:W-:-:S03]  /*04c0*/  FFMA R19, R14, R19, R27 ;  /* 0x000000130e137223 */ /* 0x000fc6000000001b */
[----:B------:R-:W4:Y:S01]  /*04d0*/  LDG.E R27, desc[UR4][R4.64+0x58] ;  /* 0x00005804041b7981 */ /* 0x000f22000c1e1900 */
[----:B0-----:R-:W-:-:S03]  /*04e0*/  IMAD.WIDE R6, R9, 0x4, R6 ;  /* 0x0000000409067825 */ /* 0x001fc600078e0206 */
[----:B------:R0:W4:Y:S04]  /*04f0*/  LDG.E R14, desc[UR4][R4.64+0x60] ;  /* 0x00006004040e7981 */ /* 0x000128000c1e1900 */
[----:B------:R-:W4:Y:S04]  /*0500*/  LDG.E R3, desc[UR4][R2.64+0x64] ;  /* 0x0000640402037981 */ /* 0x000f28000c1e1900 */
[----:B------:R-:W4:Y:S01]  /*0510*/  LDG.E R6, desc[UR4][R6.64] ;  /* 0x0000000406067981 */ /* 0x000f22000c1e1900 */
[----:B------:R-:W-:-:S04]  /*0520*/  FFMA R11, R0, R11, R19 ;  /* 0x0000000b000b7223 */ /* 0x000fc80000000013 */
[----:B------:R-:W-:-:S04]  /*0530*/  FFMA R11, R8, R13, R11 ;  /* 0x0000000d080b7223 */ /* 0x000fc8000000000b */
[----:B------:R-:W-:Y:S01]  /*0540*/  FFMA R11, R10, R15, R11 ;  /* 0x0000000f0a0b7223 */ /* 0x000fe2000000000b */
[----:B------:R-:W-:Y:S01]  /*0550*/  HFMA2 R0, -RZ, RZ, 0.96630859375, -0.0022525787353515625 ;  /* 0x3bbb989dff007431 */ /* 0x000fe200000001ff */
[----:B0-----:R-:W-:Y:S01]  /*0560*/  MOV R5, 0x437c0000 ;  /* 0x437c000000057802 */ /* 0x001fe20000000f00 */
[----:B------:R-:W-:Y:S01]  /*0570*/  BSSY.RECONVERGENT B0, `(.L_x_12) ;  /* 0x000001e000007945 */ /* 0x000fe20003800200 */
[----:B--2---:R-:W-:-:S04]  /*0580*/  FFMA R11, R12, R17, R11 ;  /* 0x000000110c0b7223 */ /* 0x004fc8000000000b */
[----:B---3--:R-:W-:-:S04]  /*0590*/  FFMA R11, R16, R21, R11 ;  /* 0x00000015100b7223 */ /* 0x008fc8000000000b */
[----:B-----5:R-:W-:-:S04]  /*05a0*/  FFMA R11, R18, R23, R11 ;  /* 0x00000017120b7223 */ /* 0x020fc8000000000b */
[----:B----4-:R-:W-:-:S04]  /*05b0*/  FFMA R11, R20, R25, R11 ;  /* 0x00000019140b7223 */ /* 0x010fc8000000000b */
        /* <DEDUP_REMOVED lines=9> */
[----:B------:R-:W-:-:S04]  /*0650*/  FFMA R2, R3, -1.925963033500011079e-08, R2 ;  /* 0xb2a5706003027823 */ /* 0x000fc80000000002 */
        /* <DEDUP_REMOVED lines=8> */
[----:B------:R-:W-:Y:S05]  /*06e0*/  CALL.REL.NOINC `($__internal_1_$__cuda_sm20_rcp_rn_f32_slowpath) ;  /* 0x00000000002c7944 */ /* 0x000fea0003c00000 */
[----:B------:R-:W-:Y:S01]  /*06f0*/  MOV R5, R3 ;  /* 0x0000000300057202 */ /* 0x000fe20000000f00 */
[----:B------:R-:W-:Y:S06]  /*0700*/  BRA `(.L_x_14) ;  /* 0x0000000000107947 */ /* 0x000fec0003800000 */
.L_x_13:
[----:B------:R-:W0:Y:S02]  /*0710*/  MUFU.RCP R5, R0 ;  /* 0x0000000000057308 */ /* 0x000e240000001000 */
[----:B0-----:R-:W-:-:S04]  /*0720*/  FFMA R2, R0, R5, -1 ;  /* 0xbf80000000027423 */ /* 0x001fc80000000005 */
[----:B------:R-:W-:-:S04]  /*0730*/  FADD.FTZ R2, -R2, -RZ ;  /* 0x800000ff02027221 */ /* 0x000fc80000010100 */
[----:B------:R-:W-:-:S07]  /*0740*/  FFMA R5, R5, R2, R5 ;  /* 0x0000000205057223 */ /* 0x000fce0000000005 */
.L_x_14:
[----:B------:R-:W-:Y:S05]  /*0750*/  BSYNC.RECONVERGENT B0 ;  /* 0x0000000000007941 */ /* 0x000fea0003800200 */
.L_x_12:
[----:B------:R-:W0:Y:S02]  /*0760*/  LDC.64 R2, c[0x0][0x390] ;  /* 0x0000e400ff027b82 */ /* 0x000e240000000a00 */
[----:B0-----:R-:W-:-:S05]  /*0770*/  IMAD.WIDE R2, R9, 0x4, R2 ;  /* 0x0000000409027825 */ /* 0x001fca00078e0202 */
[----:B------:R-:W-:Y:S01]  /*0780*/  STG.E desc[UR4][R2.64], R5 ;  /* 0x0000000502007986 */ /* 0x000fe2000c101904 */
[----:B------:R-:W-:Y:S05]  /*0790*/  EXIT ;  /* 0x000000000000794d */ /* 0x000fea0003800000 */
        .weak           $__internal_1_$__cuda_sm20_rcp_rn_f32_slowpath
        .type           $__internal_1_$__cuda_sm20_rcp_rn_f32_slowpath,@function
        .size           $__internal_1_$__cuda_sm20_rcp_rn_f32_slowpath,(.L_x_21 - $__internal_1_$__cuda_sm20_rcp_rn_f32_slowpath)
$__internal_1_$__cuda_sm20_rcp_rn_f32_slowpath:
        /* <DEDUP_REMOVED lines=15> */
.L_x_16:
[----:B------:R-:W-:-:S04]  /*0890*/  IADD3 R3, PT, PT, R2, -0xfd, RZ ;  /* 0xffffff0302037810 */ /* 0x000fc80007ffe0ff */
        /* <DEDUP_REMOVED lines=25> */
[----:B------:R-:W-:Y:S02]  /*0a30*/  ISETP.GE.AND P0, PT, R3, RZ, PT ;  /* 0x000000ff0300720c */ /* 0x000fe40003f06270 */
[----:B------:R-:W-:-:S04]  /*0a40*/  IADD3 R3, PT, PT, R2, -0xfc, RZ ;  /* 0xffffff0402037810 */ /* 0x000fc80007ffe0ff */
[----:B------:R-:W-:-:S07]  /*0a50*/  SHF.R.U32.HI R3, RZ, R3, R6 ;  /* 0x00000003ff037219 */ /* 0x000fce0000011606 */
[----:B------:R-:W-:-:S04]  /*0a60*/  @!P0 IADD3 R3, PT, PT, R3, 0x1, RZ ;  /* 0x0000000103038810 */ /* 0x000fc80007ffe0ff */
[----:B------:R-:W-:-:S04]  /*0a70*/  @!P1 SHF.L.U32 R3, R3, 0x1, RZ ;  /* 0x0000000103039819 */ /* 0x000fc800000006ff */
[----:B------:R-:W-:Y:S01]  /*0a80*/  LOP3.LUT R3, R3, 0x80000000, R0, 0xf8, !PT ;  /* 0x8000000003037812 */ /* 0x000fe200078ef800 */
[----:B------:R-:W-:Y:S06]  /*0a90*/  BRA `(.L_x_17) ;  /* 0x0000000000047947 */ /* 0x000fec0003800000 */
.L_x_18:
[----:B------:R0:W1:Y:S02]  /*0aa0*/  MUFU.RCP R3, R0 ;  /* 0x0000000000037308 */ /* 0x0000640000001000 */
.L_x_17:
[----:B------:R-:W-:Y:S05]  /*0ab0*/  BSYNC.RECONVERGENT B1 ;  /* 0x0000000000017941 */ /* 0x000fea0003800200 */
.L_x_15:
[----:B------:R-:W-:-:S04]  /*0ac0*/  MOV R5, 0x0 ;  /* 0x0000000000057802 */ /* 0x000fc80000000f00 */
[----:B01----:R-:W-:Y:S05]  /*0ad0*/  RET.REL.NODEC R4 `(_Z14cuda_forward_1PfS_S_S_) ;  /* 0xfffffff404487950 */ /* 0x003fea0003c3ffff */
.L_x_19:
        /* <DEDUP_REMOVED lines=10> */
.L_x_21:


//--------------------- .nv.shared.reserved.0     --------------------------
	.section	.nv.shared.reserved.0,"aw",@nobits
	.weak		__nv_reservedSMEM_offset_0_alias
	.size		__nv_reservedSMEM_offset_0_alias, 0, 64
	.other		__nv_reservedSMEM_offset_0_alias,@"STO_CUDA_RESERVED_SHARED STV_DEFAULT"
__nv_reservedSMEM_offset_0_alias:
	.zero		0
	.zero		64


//--------------------- .nv.constant0._Z14update_weight1PfS_S_ --------------------------
	.section	.nv.constant0._Z14update_weight1PfS_S_,"a",@progbits
	.sectionflags	@""
	.align	4
.nv.constant0._Z14update_weight1PfS_S_:
	.zero		920


//--------------------- .nv.constant0._Z14update_weight2PfS_S_ --------------------------
	.section	.nv.constant0._Z14update_weight2PfS_S_,"a",@progbits
	.sectionflags	@""
	.align	4
.nv.constant0._Z14update_weight2PfS_S_:
	.zero		920


//--------------------- .nv.constant0._Z20cuda_backprop_hiddenPfS_S_S_ --------------------------
	.section	.nv.constant0._Z20cuda_backprop_hiddenPfS_S_S_,"a",@progbits
	.sectionflags	@""
	.align	4
.nv.constant0._Z20cuda_backprop_hiddenPfS_S_S_:
	.zero		928


//--------------------- .nv.constant0._Z17cuda_backprop_outPfS_S_ --------------------------
	.section	.nv.constant0._Z17cuda_backprop_outPfS_S_,"a",@progbits
	.sectionflags	@""
	.align	4
.nv.constant0._Z17cuda_backprop_outPfS_S_:
	.zero		920


//--------------------- .nv.constant0._Z14cuda_forward_2PfS_S_S_ --------------------------
	.section	.nv.constant0._Z14cuda_forward_2PfS_S_S_,"a",@progbits
	.sectionflags	@""
	.align	4
.nv.constant0._Z14cuda_forward_2PfS_S_S_:
	.zero		928


//--------------------- .nv.constant0._Z14cuda_forward_1PfS_S_S_ --------------------------
	.section	.nv.constant0._Z14cuda_forward_1PfS_S_S_,"a",@progbits
	.sectionflags	@""
	.align	4
.nv.constant0._Z14cuda_forward_1PfS_S_S_:
	.zero		928


//--------------------- SYMBOLS --------------------------

	.type		.nv.reservedSmem.offset0,@object
	.size		.nv.reservedSmem.offset0,0x4
